//
// Generated by NVIDIA NVVM Compiler
//
// Compiler Build ID: CL-36424714
// Cuda compilation tools, release 13.0, V13.0.88
// Based on NVVM 20.0.0
//

.version 9.0
.target sm_100
.address_size 64

	// .globl	_Z14GPU_radix_sortPfS_ii
.extern .func  (.param .b32 func_retval0) vprintf
(
	.param .b64 vprintf_param_0,
	.param .b64 vprintf_param_1
)
;
// _ZZ10merge_listPKfPfiiiE10list_index has been demoted
// _ZZ10merge_listPKfPfiiiE10record_val has been demoted
// _ZZ10merge_listPKfPfiiiE10record_tid has been demoted
.global .align 1 .b8 $str[4] = {37, 102, 10};
.global .align 1 .b8 $str$1[4] = {37, 102, 32};
.global .align 1 .b8 $str$2[4] = {10, 10, 10};

.visible .entry _Z14GPU_radix_sortPfS_ii(
	.param .u64 .ptr .align 1 _Z14GPU_radix_sortPfS_ii_param_0,
	.param .u64 .ptr .align 1 _Z14GPU_radix_sortPfS_ii_param_1,
	.param .u32 _Z14GPU_radix_sortPfS_ii_param_2,
	.param .u32 _Z14GPU_radix_sortPfS_ii_param_3
)
{
	.local .align 8 .b8 	__local_depot0[16];
	.reg .b64 	%SP;
	.reg .b64 	%SPL;
	.reg .pred 	%p<47>;
	.reg .b32 	%r<269>;
	.reg .b32 	%f<73>;
	.reg .b64 	%rd<108>;
	.reg .b64 	%fd<61>;
	// demoted variable
	.shared .align 4 .b8 _ZZ10merge_listPKfPfiiiE10list_index[1024];
	// demoted variable
	.shared .align 4 .b8 _ZZ10merge_listPKfPfiiiE10record_val[1024];
	// demoted variable
	.shared .align 4 .b8 _ZZ10merge_listPKfPfiiiE10record_tid[1024];
	mov.u64 	%SPL, __local_depot0;
	cvta.local.u64 	%SP, %SPL;
	ld.param.u64 	%rd23, [_Z14GPU_radix_sortPfS_ii_param_0];
	ld.param.u64 	%rd24, [_Z14GPU_radix_sortPfS_ii_param_1];
	ld.param.u32 	%r75, [_Z14GPU_radix_sortPfS_ii_param_2];
	ld.param.u32 	%r76, [_Z14GPU_radix_sortPfS_ii_param_3];
	cvta.to.global.u64 	%rd1, %rd23;
	cvta.to.global.u64 	%rd2, %rd24;
	mov.u32 	%r77, %ctaid.x;
	mov.u32 	%r78, %ntid.x;
	mov.u32 	%r79, %tid.x;
	mad.lo.s32 	%r268, %r77, %r78, %r79;
	setp.ge.s32 	%p1, %r268, %r76;
	@%p1 bra 	$L__BB0_3;
	mov.u32 	%r243, %r268;
$L__BB0_2:
	mul.wide.s32 	%rd25, %r243, 4;
	add.s64 	%rd26, %rd1, %rd25;
	ld.global.u32 	%r80, [%rd26];
	not.b32 	%r81, %r80;
	or.b32  	%r82, %r80, -2147483648;
	setp.lt.s32 	%p2, %r80, 0;
	selp.b32 	%r83, %r81, %r82, %p2;
	st.global.u32 	[%rd26], %r83;
	add.s32 	%r243, %r243, %r75;
	setp.lt.s32 	%p3, %r243, %r76;
	@%p3 bra 	$L__BB0_2;
$L__BB0_3:
	bar.sync 	0;
	shl.b32 	%r4, %r75, 2;
	mov.b32 	%r244, 0;
	mul.wide.s32 	%rd5, %r75, 4;
$L__BB0_4:
	setp.ge.s32 	%p4, %r268, %r76;
	mov.b32 	%r245, 0;
	mov.u32 	%r246, %r245;
	@%p4 bra 	$L__BB0_8;
	mov.b32 	%r87, 1;
	shl.b32 	%r6, %r87, %r244;
	mov.b32 	%r246, 0;
	mov.u32 	%r247, %r268;
	mov.u32 	%r245, %r246;
$L__BB0_6:
	mul.wide.s32 	%rd27, %r247, 4;
	add.s64 	%rd28, %rd1, %rd27;
	ld.global.u32 	%r17, [%rd28];
	and.b32  	%r88, %r17, %r6;
	setp.eq.s32 	%p5, %r88, 0;
	@%p5 bra 	$L__BB0_39;
	mad.lo.s32 	%r89, %r246, %r75, %r268;
	mul.wide.s32 	%rd29, %r89, 4;
	add.s64 	%rd30, %rd2, %rd29;
	st.global.u32 	[%rd30], %r17;
	add.s32 	%r246, %r246, 1;
	bra.uni 	$L__BB0_40;
$L__BB0_8:
	setp.lt.s32 	%p7, %r246, 1;
	@%p7 bra 	$L__BB0_16;
	mul.lo.s32 	%r9, %r245, %r75;
	and.b32  	%r10, %r246, 3;
	setp.lt.u32 	%p8, %r246, 4;
	mov.b32 	%r255, 0;
	@%p8 bra 	$L__BB0_12;
	and.b32  	%r255, %r246, 2147483644;
	neg.s32 	%r254, %r255;
	add.s32 	%r253, %r268, %r9;
	mov.u32 	%r252, %r268;
$L__BB0_11:
	mul.wide.s32 	%rd33, %r252, 4;
	add.s64 	%rd34, %rd2, %rd33;
	ld.global.f32 	%f1, [%rd34];
	mul.wide.s32 	%rd35, %r253, 4;
	add.s64 	%rd36, %rd1, %rd35;
	st.global.f32 	[%rd36], %f1;
	add.s64 	%rd38, %rd34, %rd5;
	ld.global.f32 	%f2, [%rd38];
	add.s64 	%rd39, %rd36, %rd5;
	st.global.f32 	[%rd39], %f2;
	add.s64 	%rd40, %rd38, %rd5;
	ld.global.f32 	%f3, [%rd40];
	add.s64 	%rd41, %rd39, %rd5;
	st.global.f32 	[%rd41], %f3;
	add.s64 	%rd42, %rd40, %rd5;
	ld.global.f32 	%f4, [%rd42];
	add.s64 	%rd43, %rd41, %rd5;
	st.global.f32 	[%rd43], %f4;
	add.s32 	%r254, %r254, 4;
	add.s32 	%r253, %r253, %r4;
	add.s32 	%r252, %r252, %r4;
	setp.ne.s32 	%p9, %r254, 0;
	@%p9 bra 	$L__BB0_11;
$L__BB0_12:
	setp.eq.s32 	%p10, %r10, 0;
	@%p10 bra 	$L__BB0_16;
	mad.lo.s32 	%r92, %r255, %r75, %r268;
	mul.wide.s32 	%rd44, %r92, 4;
	add.s64 	%rd3, %rd2, %rd44;
	ld.global.f32 	%f5, [%rd3];
	add.s32 	%r93, %r92, %r9;
	mul.wide.s32 	%rd45, %r93, 4;
	add.s64 	%rd4, %rd1, %rd45;
	st.global.f32 	[%rd4], %f5;
	setp.eq.s32 	%p11, %r10, 1;
	@%p11 bra 	$L__BB0_16;
	add.s64 	%rd6, %rd3, %rd5;
	ld.global.f32 	%f6, [%rd6];
	add.s64 	%rd7, %rd4, %rd5;
	st.global.f32 	[%rd7], %f6;
	setp.eq.s32 	%p12, %r10, 2;
	@%p12 bra 	$L__BB0_16;
	add.s64 	%rd46, %rd6, %rd5;
	ld.global.f32 	%f7, [%rd46];
	add.s64 	%rd47, %rd7, %rd5;
	st.global.f32 	[%rd47], %f7;
$L__BB0_16:
	setp.ne.s32 	%p13, %r268, 0;
	@%p13 bra 	$L__BB0_18;
	ld.global.f32 	%f8, [%rd1];
	cvt.f64.f32 	%fd1, %f8;
	add.u64 	%rd48, %SP, 0;
	add.u64 	%rd49, %SPL, 0;
	st.local.f64 	[%rd49], %fd1;
	mov.u64 	%rd50, $str;
	cvta.global.u64 	%rd51, %rd50;
	{ // callseq 0, 0
	.param .b64 param0;
	st.param.b64 	[param0], %rd51;
	.param .b64 param1;
	st.param.b64 	[param1], %rd48;
	.param .b32 retval0;
	call.uni (retval0), 
	vprintf, 
	(
	param0, 
	param1
	);
	ld.param.b32 	%r94, [retval0];
	} // callseq 0
$L__BB0_18:
	add.s32 	%r244, %r244, 1;
	setp.ne.s32 	%p14, %r244, 32;
	@%p14 bra 	$L__BB0_4;
	setp.ne.s32 	%p15, %r268, 0;
	bar.sync 	0;
	@%p15 bra 	$L__BB0_34;
	setp.lt.s32 	%p16, %r76, 1;
	@%p16 bra 	$L__BB0_33;
	setp.lt.u32 	%p17, %r76, 16;
	mov.b32 	%r258, 0;
	@%p17 bra 	$L__BB0_24;
	and.b32  	%r258, %r76, 2147483632;
	neg.s32 	%r256, %r258;
	add.s64 	%rd104, %rd1, 32;
	add.u64 	%rd52, %SP, 8;
	mov.u64 	%rd54, $str$1;
$L__BB0_23:
	.pragma "nounroll";
	ld.global.f32 	%f9, [%rd104+-32];
	cvt.f64.f32 	%fd2, %f9;
	cvta.to.local.u64 	%rd53, %rd52;
	st.local.f64 	[%rd53], %fd2;
	cvta.global.u64 	%rd55, %rd54;
	{ // callseq 1, 0
	.param .b64 param0;
	st.param.b64 	[param0], %rd55;
	.param .b64 param1;
	st.param.b64 	[param1], %rd52;
	.param .b32 retval0;
	call.uni (retval0), 
	vprintf, 
	(
	param0, 
	param1
	);
	ld.param.b32 	%r98, [retval0];
	} // callseq 1
	ld.global.f32 	%f10, [%rd104+-28];
	cvt.f64.f32 	%fd3, %f10;
	st.local.f64 	[%rd53], %fd3;
	{ // callseq 2, 0
	.param .b64 param0;
	st.param.b64 	[param0], %rd55;
	.param .b64 param1;
	st.param.b64 	[param1], %rd52;
	.param .b32 retval0;
	call.uni (retval0), 
	vprintf, 
	(
	param0, 
	param1
	);
	ld.param.b32 	%r100, [retval0];
	} // callseq 2
	ld.global.f32 	%f11, [%rd104+-24];
	cvt.f64.f32 	%fd4, %f11;
	st.local.f64 	[%rd53], %fd4;
	{ // callseq 3, 0
	.param .b64 param0;
	st.param.b64 	[param0], %rd55;
	.param .b64 param1;
	st.param.b64 	[param1], %rd52;
	.param .b32 retval0;
	call.uni (retval0), 
	vprintf, 
	(
	param0, 
	param1
	);
	ld.param.b32 	%r102, [retval0];
	} // callseq 3
	ld.global.f32 	%f12, [%rd104+-20];
	cvt.f64.f32 	%fd5, %f12;
	st.local.f64 	[%rd53], %fd5;
	{ // callseq 4, 0
	.param .b64 param0;
	st.param.b64 	[param0], %rd55;
	.param .b64 param1;
	st.param.b64 	[param1], %rd52;
	.param .b32 retval0;
	call.uni (retval0), 
	vprintf, 
	(
	param0, 
	param1
	);
	ld.param.b32 	%r104, [retval0];
	} // callseq 4
	ld.global.f32 	%f13, [%rd104+-16];
	cvt.f64.f32 	%fd6, %f13;
	st.local.f64 	[%rd53], %fd6;
	{ // callseq 5, 0
	.param .b64 param0;
	st.param.b64 	[param0], %rd55;
	.param .b64 param1;
	st.param.b64 	[param1], %rd52;
	.param .b32 retval0;
	call.uni (retval0), 
	vprintf, 
	(
	param0, 
	param1
	);
	ld.param.b32 	%r106, [retval0];
	} // callseq 5
	ld.global.f32 	%f14, [%rd104+-12];
	cvt.f64.f32 	%fd7, %f14;
	st.local.f64 	[%rd53], %fd7;
	{ // callseq 6, 0
	.param .b64 param0;
	st.param.b64 	[param0], %rd55;
	.param .b64 param1;
	st.param.b64 	[param1], %rd52;
	.param .b32 retval0;
	call.uni (retval0), 
	vprintf, 
	(
	param0, 
	param1
	);
	ld.param.b32 	%r108, [retval0];
	} // callseq 6
	ld.global.f32 	%f15, [%rd104+-8];
	cvt.f64.f32 	%fd8, %f15;
	st.local.f64 	[%rd53], %fd8;
	{ // callseq 7, 0
	.param .b64 param0;
	st.param.b64 	[param0], %rd55;
	.param .b64 param1;
	st.param.b64 	[param1], %rd52;
	.param .b32 retval0;
	call.uni (retval0), 
	vprintf, 
	(
	param0, 
	param1
	);
	ld.param.b32 	%r110, [retval0];
	} // callseq 7
	ld.global.f32 	%f16, [%rd104+-4];
	cvt.f64.f32 	%fd9, %f16;
	st.local.f64 	[%rd53], %fd9;
	{ // callseq 8, 0
	.param .b64 param0;
	st.param.b64 	[param0], %rd55;
	.param .b64 param1;
	st.param.b64 	[param1], %rd52;
	.param .b32 retval0;
	call.uni (retval0), 
	vprintf, 
	(
	param0, 
	param1
	);
	ld.param.b32 	%r112, [retval0];
	} // callseq 8
	ld.global.f32 	%f17, [%rd104];
	cvt.f64.f32 	%fd10, %f17;
	st.local.f64 	[%rd53], %fd10;
	{ // callseq 9, 0
	.param .b64 param0;
	st.param.b64 	[param0], %rd55;
	.param .b64 param1;
	st.param.b64 	[param1], %rd52;
	.param .b32 retval0;
	call.uni (retval0), 
	vprintf, 
	(
	param0, 
	param1
	);
	ld.param.b32 	%r114, [retval0];
	} // callseq 9
	ld.global.f32 	%f18, [%rd104+4];
	cvt.f64.f32 	%fd11, %f18;
	st.local.f64 	[%rd53], %fd11;
	{ // callseq 10, 0
	.param .b64 param0;
	st.param.b64 	[param0], %rd55;
	.param .b64 param1;
	st.param.b64 	[param1], %rd52;
	.param .b32 retval0;
	call.uni (retval0), 
	vprintf, 
	(
	param0, 
	param1
	);
	ld.param.b32 	%r116, [retval0];
	} // callseq 10
	ld.global.f32 	%f19, [%rd104+8];
	cvt.f64.f32 	%fd12, %f19;
	st.local.f64 	[%rd53], %fd12;
	{ // callseq 11, 0
	.param .b64 param0;
	st.param.b64 	[param0], %rd55;
	.param .b64 param1;
	st.param.b64 	[param1], %rd52;
	.param .b32 retval0;
	call.uni (retval0), 
	vprintf, 
	(
	param0, 
	param1
	);
	ld.param.b32 	%r118, [retval0];
	} // callseq 11
	ld.global.f32 	%f20, [%rd104+12];
	cvt.f64.f32 	%fd13, %f20;
	st.local.f64 	[%rd53], %fd13;
	{ // callseq 12, 0
	.param .b64 param0;
	st.param.b64 	[param0], %rd55;
	.param .b64 param1;
	st.param.b64 	[param1], %rd52;
	.param .b32 retval0;
	call.uni (retval0), 
	vprintf, 
	(
	param0, 
	param1
	);
	ld.param.b32 	%r120, [retval0];
	} // callseq 12
	ld.global.f32 	%f21, [%rd104+16];
	cvt.f64.f32 	%fd14, %f21;
	st.local.f64 	[%rd53], %fd14;
	{ // callseq 13, 0
	.param .b64 param0;
	st.param.b64 	[param0], %rd55;
	.param .b64 param1;
	st.param.b64 	[param1], %rd52;
	.param .b32 retval0;
	call.uni (retval0), 
	vprintf, 
	(
	param0, 
	param1
	);
	ld.param.b32 	%r122, [retval0];
	} // callseq 13
	ld.global.f32 	%f22, [%rd104+20];
	cvt.f64.f32 	%fd15, %f22;
	st.local.f64 	[%rd53], %fd15;
	{ // callseq 14, 0
	.param .b64 param0;
	st.param.b64 	[param0], %rd55;
	.param .b64 param1;
	st.param.b64 	[param1], %rd52;
	.param .b32 retval0;
	call.uni (retval0), 
	vprintf, 
	(
	param0, 
	param1
	);
	ld.param.b32 	%r124, [retval0];
	} // callseq 14
	ld.global.f32 	%f23, [%rd104+24];
	cvt.f64.f32 	%fd16, %f23;
	st.local.f64 	[%rd53], %fd16;
	{ // callseq 15, 0
	.param .b64 param0;
	st.param.b64 	[param0], %rd55;
	.param .b64 param1;
	st.param.b64 	[param1], %rd52;
	.param .b32 retval0;
	call.uni (retval0), 
	vprintf, 
	(
	param0, 
	param1
	);
	ld.param.b32 	%r126, [retval0];
	} // callseq 15
	ld.global.f32 	%f24, [%rd104+28];
	cvt.f64.f32 	%fd17, %f24;
	st.local.f64 	[%rd53], %fd17;
	{ // callseq 16, 0
	.param .b64 param0;
	st.param.b64 	[param0], %rd55;
	.param .b64 param1;
	st.param.b64 	[param1], %rd52;
	.param .b32 retval0;
	call.uni (retval0), 
	vprintf, 
	(
	param0, 
	param1
	);
	ld.param.b32 	%r128, [retval0];
	} // callseq 16
	add.s32 	%r256, %r256, 16;
	add.s64 	%rd104, %rd104, 64;
	setp.ne.s32 	%p18, %r256, 0;
	@%p18 bra 	$L__BB0_23;
$L__BB0_24:
	and.b32  	%r36, %r76, 15;
	setp.eq.s32 	%p19, %r36, 0;
	@%p19 bra 	$L__BB0_33;
	add.u64 	%rd56, %SP, 8;
	add.u64 	%rd11, %SPL, 8;
	and.b32  	%r37, %r76, 7;
	setp.lt.u32 	%p20, %r36, 8;
	@%p20 bra 	$L__BB0_27;
	mul.wide.u32 	%rd57, %r258, 4;
	add.s64 	%rd58, %rd1, %rd57;
	ld.global.f32 	%f25, [%rd58];
	cvt.f64.f32 	%fd18, %f25;
	st.local.f64 	[%rd11], %fd18;
	mov.u64 	%rd59, $str$1;
	cvta.global.u64 	%rd60, %rd59;
	{ // callseq 17, 0
	.param .b64 param0;
	st.param.b64 	[param0], %rd60;
	.param .b64 param1;
	st.param.b64 	[param1], %rd56;
	.param .b32 retval0;
	call.uni (retval0), 
	vprintf, 
	(
	param0, 
	param1
	);
	ld.param.b32 	%r130, [retval0];
	} // callseq 17
	ld.global.f32 	%f26, [%rd58+4];
	cvt.f64.f32 	%fd19, %f26;
	st.local.f64 	[%rd11], %fd19;
	{ // callseq 18, 0
	.param .b64 param0;
	st.param.b64 	[param0], %rd60;
	.param .b64 param1;
	st.param.b64 	[param1], %rd56;
	.param .b32 retval0;
	call.uni (retval0), 
	vprintf, 
	(
	param0, 
	param1
	);
	ld.param.b32 	%r132, [retval0];
	} // callseq 18
	ld.global.f32 	%f27, [%rd58+8];
	cvt.f64.f32 	%fd20, %f27;
	st.local.f64 	[%rd11], %fd20;
	{ // callseq 19, 0
	.param .b64 param0;
	st.param.b64 	[param0], %rd60;
	.param .b64 param1;
	st.param.b64 	[param1], %rd56;
	.param .b32 retval0;
	call.uni (retval0), 
	vprintf, 
	(
	param0, 
	param1
	);
	ld.param.b32 	%r134, [retval0];
	} // callseq 19
	ld.global.f32 	%f28, [%rd58+12];
	cvt.f64.f32 	%fd21, %f28;
	st.local.f64 	[%rd11], %fd21;
	{ // callseq 20, 0
	.param .b64 param0;
	st.param.b64 	[param0], %rd60;
	.param .b64 param1;
	st.param.b64 	[param1], %rd56;
	.param .b32 retval0;
	call.uni (retval0), 
	vprintf, 
	(
	param0, 
	param1
	);
	ld.param.b32 	%r136, [retval0];
	} // callseq 20
	ld.global.f32 	%f29, [%rd58+16];
	cvt.f64.f32 	%fd22, %f29;
	st.local.f64 	[%rd11], %fd22;
	{ // callseq 21, 0
	.param .b64 param0;
	st.param.b64 	[param0], %rd60;
	.param .b64 param1;
	st.param.b64 	[param1], %rd56;
	.param .b32 retval0;
	call.uni (retval0), 
	vprintf, 
	(
	param0, 
	param1
	);
	ld.param.b32 	%r138, [retval0];
	} // callseq 21
	ld.global.f32 	%f30, [%rd58+20];
	cvt.f64.f32 	%fd23, %f30;
	st.local.f64 	[%rd11], %fd23;
	{ // callseq 22, 0
	.param .b64 param0;
	st.param.b64 	[param0], %rd60;
	.param .b64 param1;
	st.param.b64 	[param1], %rd56;
	.param .b32 retval0;
	call.uni (retval0), 
	vprintf, 
	(
	param0, 
	param1
	);
	ld.param.b32 	%r140, [retval0];
	} // callseq 22
	ld.global.f32 	%f31, [%rd58+24];
	cvt.f64.f32 	%fd24, %f31;
	st.local.f64 	[%rd11], %fd24;
	{ // callseq 23, 0
	.param .b64 param0;
	st.param.b64 	[param0], %rd60;
	.param .b64 param1;
	st.param.b64 	[param1], %rd56;
	.param .b32 retval0;
	call.uni (retval0), 
	vprintf, 
	(
	param0, 
	param1
	);
	ld.param.b32 	%r142, [retval0];
	} // callseq 23
	ld.global.f32 	%f32, [%rd58+28];
	cvt.f64.f32 	%fd25, %f32;
	st.local.f64 	[%rd11], %fd25;
	{ // callseq 24, 0
	.param .b64 param0;
	st.param.b64 	[param0], %rd60;
	.param .b64 param1;
	st.param.b64 	[param1], %rd56;
	.param .b32 retval0;
	call.uni (retval0), 
	vprintf, 
	(
	param0, 
	param1
	);
	ld.param.b32 	%r144, [retval0];
	} // callseq 24
	add.s32 	%r258, %r258, 8;
$L__BB0_27:
	setp.eq.s32 	%p21, %r37, 0;
	@%p21 bra 	$L__BB0_33;
	and.b32  	%r40, %r76, 3;
	setp.lt.u32 	%p22, %r37, 4;
	@%p22 bra 	$L__BB0_30;
	mul.wide.u32 	%rd62, %r258, 4;
	add.s64 	%rd63, %rd1, %rd62;
	ld.global.f32 	%f33, [%rd63];
	cvt.f64.f32 	%fd26, %f33;
	st.local.f64 	[%rd11], %fd26;
	mov.u64 	%rd64, $str$1;
	cvta.global.u64 	%rd65, %rd64;
	{ // callseq 25, 0
	.param .b64 param0;
	st.param.b64 	[param0], %rd65;
	.param .b64 param1;
	st.param.b64 	[param1], %rd56;
	.param .b32 retval0;
	call.uni (retval0), 
	vprintf, 
	(
	param0, 
	param1
	);
	ld.param.b32 	%r146, [retval0];
	} // callseq 25
	ld.global.f32 	%f34, [%rd63+4];
	cvt.f64.f32 	%fd27, %f34;
	st.local.f64 	[%rd11], %fd27;
	{ // callseq 26, 0
	.param .b64 param0;
	st.param.b64 	[param0], %rd65;
	.param .b64 param1;
	st.param.b64 	[param1], %rd56;
	.param .b32 retval0;
	call.uni (retval0), 
	vprintf, 
	(
	param0, 
	param1
	);
	ld.param.b32 	%r148, [retval0];
	} // callseq 26
	ld.global.f32 	%f35, [%rd63+8];
	cvt.f64.f32 	%fd28, %f35;
	st.local.f64 	[%rd11], %fd28;
	{ // callseq 27, 0
	.param .b64 param0;
	st.param.b64 	[param0], %rd65;
	.param .b64 param1;
	st.param.b64 	[param1], %rd56;
	.param .b32 retval0;
	call.uni (retval0), 
	vprintf, 
	(
	param0, 
	param1
	);
	ld.param.b32 	%r150, [retval0];
	} // callseq 27
	ld.global.f32 	%f36, [%rd63+12];
	cvt.f64.f32 	%fd29, %f36;
	st.local.f64 	[%rd11], %fd29;
	{ // callseq 28, 0
	.param .b64 param0;
	st.param.b64 	[param0], %rd65;
	.param .b64 param1;
	st.param.b64 	[param1], %rd56;
	.param .b32 retval0;
	call.uni (retval0), 
	vprintf, 
	(
	param0, 
	param1
	);
	ld.param.b32 	%r152, [retval0];
	} // callseq 28
	add.s32 	%r258, %r258, 4;
$L__BB0_30:
	setp.eq.s32 	%p23, %r40, 0;
	@%p23 bra 	$L__BB0_33;
	mul.wide.u32 	%rd67, %r258, 4;
	add.s64 	%rd105, %rd1, %rd67;
	neg.s32 	%r260, %r40;
	mov.u64 	%rd68, $str$1;
$L__BB0_32:
	.pragma "nounroll";
	ld.global.f32 	%f37, [%rd105];
	cvt.f64.f32 	%fd30, %f37;
	st.local.f64 	[%rd11], %fd30;
	cvta.global.u64 	%rd69, %rd68;
	{ // callseq 29, 0
	.param .b64 param0;
	st.param.b64 	[param0], %rd69;
	.param .b64 param1;
	st.param.b64 	[param1], %rd56;
	.param .b32 retval0;
	call.uni (retval0), 
	vprintf, 
	(
	param0, 
	param1
	);
	ld.param.b32 	%r154, [retval0];
	} // callseq 29
	add.s64 	%rd105, %rd105, 4;
	add.s32 	%r260, %r260, 1;
	setp.ne.s32 	%p24, %r260, 0;
	@%p24 bra 	$L__BB0_32;
$L__BB0_33:
	mov.u64 	%rd71, $str$2;
	cvta.global.u64 	%rd72, %rd71;
	{ // callseq 30, 0
	.param .b64 param0;
	st.param.b64 	[param0], %rd72;
	.param .b64 param1;
	st.param.b64 	[param1], 0;
	.param .b32 retval0;
	call.uni (retval0), 
	vprintf, 
	(
	param0, 
	param1
	);
	ld.param.b32 	%r156, [retval0];
	} // callseq 30
$L__BB0_34:
	shl.b32 	%r158, %r268, 2;
	mov.u32 	%r159, _ZZ10merge_listPKfPfiiiE10list_index;
	add.s32 	%r46, %r159, %r158;
	mov.b32 	%r160, 0;
	st.shared.u32 	[%r46], %r160;
	mov.u32 	%r161, _ZZ10merge_listPKfPfiiiE10record_val;
	add.s32 	%r47, %r161, %r158;
	st.shared.u32 	[%r47], %r160;
	mov.u32 	%r162, _ZZ10merge_listPKfPfiiiE10record_tid;
	add.s32 	%r48, %r162, %r158;
	st.shared.u32 	[%r48], %r268;
	bar.sync 	0;
	setp.lt.s32 	%p25, %r76, 1;
	@%p25 bra 	$L__BB0_52;
	add.u64 	%rd73, %SP, 0;
	add.u64 	%rd15, %SPL, 0;
	cvt.rn.f32.s32 	%f38, %r75;
	cvt.rn.f32.s32 	%f39, %r76;
	div.rn.f32 	%f40, %f39, %f38;
	cvt.rpi.f32.f32 	%f41, %f40;
	cvt.rzi.s32.f32 	%r49, %f41;
	mov.b32 	%r261, 0;
	mov.u64 	%rd78, $str;
$L__BB0_36:
	st.shared.u32 	[%r48], %r268;
	ld.shared.u32 	%r51, [%r46];
	setp.ge.s32 	%p26, %r51, %r49;
	@%p26 bra 	$L__BB0_42;
	mad.lo.s32 	%r52, %r51, %r75, %r268;
	setp.ge.s32 	%p27, %r52, %r76;
	@%p27 bra 	$L__BB0_41;
	mul.wide.s32 	%rd74, %r52, 4;
	add.s64 	%rd75, %rd1, %rd74;
	ld.global.f32 	%f42, [%rd75];
	st.shared.f32 	[%r47], %f42;
	bra.uni 	$L__BB0_43;
$L__BB0_39:
	mad.lo.s32 	%r90, %r245, %r75, %r268;
	mul.wide.s32 	%rd31, %r90, 4;
	add.s64 	%rd32, %rd1, %rd31;
	st.global.u32 	[%rd32], %r17;
	add.s32 	%r245, %r245, 1;
$L__BB0_40:
	add.s32 	%r247, %r247, %r75;
	setp.lt.s32 	%p6, %r247, %r76;
	@%p6 bra 	$L__BB0_6;
	bra.uni 	$L__BB0_8;
$L__BB0_41:
	mov.b32 	%r165, -1;
	st.shared.u32 	[%r47], %r165;
	bra.uni 	$L__BB0_43;
$L__BB0_42:
	mov.b32 	%r164, -1;
	st.shared.u32 	[%r47], %r164;
$L__BB0_43:
	setp.lt.u32 	%p28, %r75, 2;
	bar.sync 	0;
	@%p28 bra 	$L__BB0_49;
	mov.u32 	%r262, %r75;
$L__BB0_45:
	shr.s32 	%r262, %r262, 1;
	setp.ge.s32 	%p29, %r268, %r262;
	@%p29 bra 	$L__BB0_48;
	shl.b32 	%r55, %r262, 2;
	add.s32 	%r166, %r47, %r55;
	ld.shared.u32 	%r56, [%r166];
	ld.shared.u32 	%r167, [%r47];
	setp.ge.u32 	%p30, %r56, %r167;
	@%p30 bra 	$L__BB0_48;
	st.shared.u32 	[%r47], %r56;
	add.s32 	%r168, %r48, %r55;
	ld.shared.u32 	%r169, [%r168];
	st.shared.u32 	[%r48], %r169;
$L__BB0_48:
	bar.sync 	0;
	setp.gt.u32 	%p31, %r262, 1;
	@%p31 bra 	$L__BB0_45;
$L__BB0_49:
	setp.ne.s32 	%p32, %r268, 0;
	@%p32 bra 	$L__BB0_51;
	ld.shared.u32 	%r170, [_ZZ10merge_listPKfPfiiiE10record_tid];
	shl.b32 	%r171, %r170, 2;
	add.s32 	%r173, %r159, %r171;
	ld.shared.u32 	%r174, [%r173];
	add.s32 	%r175, %r174, 1;
	st.shared.u32 	[%r173], %r175;
	ld.shared.f32 	%f43, [_ZZ10merge_listPKfPfiiiE10record_val];
	mul.wide.u32 	%rd76, %r261, 4;
	add.s64 	%rd77, %rd2, %rd76;
	st.global.f32 	[%rd77], %f43;
	cvt.f64.f32 	%fd31, %f43;
	st.local.f64 	[%rd15], %fd31;
	cvta.global.u64 	%rd79, %rd78;
	{ // callseq 31, 0
	.param .b64 param0;
	st.param.b64 	[param0], %rd79;
	.param .b64 param1;
	st.param.b64 	[param1], %rd73;
	.param .b32 retval0;
	call.uni (retval0), 
	vprintf, 
	(
	param0, 
	param1
	);
	ld.param.b32 	%r176, [retval0];
	} // callseq 31
$L__BB0_51:
	bar.sync 	0;
	add.s32 	%r261, %r261, 1;
	setp.ne.s32 	%p33, %r261, %r76;
	@%p33 bra 	$L__BB0_36;
$L__BB0_52:
	setp.ne.s32 	%p34, %r268, 0;
	bar.sync 	0;
	@%p34 bra 	$L__BB0_67;
	setp.lt.s32 	%p35, %r76, 1;
	@%p35 bra 	$L__BB0_66;
	and.b32  	%r58, %r76, 15;
	setp.lt.u32 	%p36, %r76, 16;
	mov.b32 	%r265, 0;
	@%p36 bra 	$L__BB0_57;
	and.b32  	%r265, %r76, 2147483632;
	neg.s32 	%r263, %r265;
	add.s64 	%rd106, %rd2, 32;
	add.u64 	%rd81, %SP, 8;
	mov.u64 	%rd83, $str$1;
$L__BB0_56:
	.pragma "nounroll";
	ld.global.f32 	%f44, [%rd106+-32];
	cvt.f64.f32 	%fd32, %f44;
	cvta.to.local.u64 	%rd82, %rd81;
	st.local.f64 	[%rd82], %fd32;
	cvta.global.u64 	%rd84, %rd83;
	{ // callseq 32, 0
	.param .b64 param0;
	st.param.b64 	[param0], %rd84;
	.param .b64 param1;
	st.param.b64 	[param1], %rd81;
	.param .b32 retval0;
	call.uni (retval0), 
	vprintf, 
	(
	param0, 
	param1
	);
	ld.param.b32 	%r179, [retval0];
	} // callseq 32
	ld.global.f32 	%f45, [%rd106+-28];
	cvt.f64.f32 	%fd33, %f45;
	st.local.f64 	[%rd82], %fd33;
	{ // callseq 33, 0
	.param .b64 param0;
	st.param.b64 	[param0], %rd84;
	.param .b64 param1;
	st.param.b64 	[param1], %rd81;
	.param .b32 retval0;
	call.uni (retval0), 
	vprintf, 
	(
	param0, 
	param1
	);
	ld.param.b32 	%r181, [retval0];
	} // callseq 33
	ld.global.f32 	%f46, [%rd106+-24];
	cvt.f64.f32 	%fd34, %f46;
	st.local.f64 	[%rd82], %fd34;
	{ // callseq 34, 0
	.param .b64 param0;
	st.param.b64 	[param0], %rd84;
	.param .b64 param1;
	st.param.b64 	[param1], %rd81;
	.param .b32 retval0;
	call.uni (retval0), 
	vprintf, 
	(
	param0, 
	param1
	);
	ld.param.b32 	%r183, [retval0];
	} // callseq 34
	ld.global.f32 	%f47, [%rd106+-20];
	cvt.f64.f32 	%fd35, %f47;
	st.local.f64 	[%rd82], %fd35;
	{ // callseq 35, 0
	.param .b64 param0;
	st.param.b64 	[param0], %rd84;
	.param .b64 param1;
	st.param.b64 	[param1], %rd81;
	.param .b32 retval0;
	call.uni (retval0), 
	vprintf, 
	(
	param0, 
	param1
	);
	ld.param.b32 	%r185, [retval0];
	} // callseq 35
	ld.global.f32 	%f48, [%rd106+-16];
	cvt.f64.f32 	%fd36, %f48;
	st.local.f64 	[%rd82], %fd36;
	{ // callseq 36, 0
	.param .b64 param0;
	st.param.b64 	[param0], %rd84;
	.param .b64 param1;
	st.param.b64 	[param1], %rd81;
	.param .b32 retval0;
	call.uni (retval0), 
	vprintf, 
	(
	param0, 
	param1
	);
	ld.param.b32 	%r187, [retval0];
	} // callseq 36
	ld.global.f32 	%f49, [%rd106+-12];
	cvt.f64.f32 	%fd37, %f49;
	st.local.f64 	[%rd82], %fd37;
	{ // callseq 37, 0
	.param .b64 param0;
	st.param.b64 	[param0], %rd84;
	.param .b64 param1;
	st.param.b64 	[param1], %rd81;
	.param .b32 retval0;
	call.uni (retval0), 
	vprintf, 
	(
	param0, 
	param1
	);
	ld.param.b32 	%r189, [retval0];
	} // callseq 37
	ld.global.f32 	%f50, [%rd106+-8];
	cvt.f64.f32 	%fd38, %f50;
	st.local.f64 	[%rd82], %fd38;
	{ // callseq 38, 0
	.param .b64 param0;
	st.param.b64 	[param0], %rd84;
	.param .b64 param1;
	st.param.b64 	[param1], %rd81;
	.param .b32 retval0;
	call.uni (retval0), 
	vprintf, 
	(
	param0, 
	param1
	);
	ld.param.b32 	%r191, [retval0];
	} // callseq 38
	ld.global.f32 	%f51, [%rd106+-4];
	cvt.f64.f32 	%fd39, %f51;
	st.local.f64 	[%rd82], %fd39;
	{ // callseq 39, 0
	.param .b64 param0;
	st.param.b64 	[param0], %rd84;
	.param .b64 param1;
	st.param.b64 	[param1], %rd81;
	.param .b32 retval0;
	call.uni (retval0), 
	vprintf, 
	(
	param0, 
	param1
	);
	ld.param.b32 	%r193, [retval0];
	} // callseq 39
	ld.global.f32 	%f52, [%rd106];
	cvt.f64.f32 	%fd40, %f52;
	st.local.f64 	[%rd82], %fd40;
	{ // callseq 40, 0
	.param .b64 param0;
	st.param.b64 	[param0], %rd84;
	.param .b64 param1;
	st.param.b64 	[param1], %rd81;
	.param .b32 retval0;
	call.uni (retval0), 
	vprintf, 
	(
	param0, 
	param1
	);
	ld.param.b32 	%r195, [retval0];
	} // callseq 40
	ld.global.f32 	%f53, [%rd106+4];
	cvt.f64.f32 	%fd41, %f53;
	st.local.f64 	[%rd82], %fd41;
	{ // callseq 41, 0
	.param .b64 param0;
	st.param.b64 	[param0], %rd84;
	.param .b64 param1;
	st.param.b64 	[param1], %rd81;
	.param .b32 retval0;
	call.uni (retval0), 
	vprintf, 
	(
	param0, 
	param1
	);
	ld.param.b32 	%r197, [retval0];
	} // callseq 41
	ld.global.f32 	%f54, [%rd106+8];
	cvt.f64.f32 	%fd42, %f54;
	st.local.f64 	[%rd82], %fd42;
	{ // callseq 42, 0
	.param .b64 param0;
	st.param.b64 	[param0], %rd84;
	.param .b64 param1;
	st.param.b64 	[param1], %rd81;
	.param .b32 retval0;
	call.uni (retval0), 
	vprintf, 
	(
	param0, 
	param1
	);
	ld.param.b32 	%r199, [retval0];
	} // callseq 42
	ld.global.f32 	%f55, [%rd106+12];
	cvt.f64.f32 	%fd43, %f55;
	st.local.f64 	[%rd82], %fd43;
	{ // callseq 43, 0
	.param .b64 param0;
	st.param.b64 	[param0], %rd84;
	.param .b64 param1;
	st.param.b64 	[param1], %rd81;
	.param .b32 retval0;
	call.uni (retval0), 
	vprintf, 
	(
	param0, 
	param1
	);
	ld.param.b32 	%r201, [retval0];
	} // callseq 43
	ld.global.f32 	%f56, [%rd106+16];
	cvt.f64.f32 	%fd44, %f56;
	st.local.f64 	[%rd82], %fd44;
	{ // callseq 44, 0
	.param .b64 param0;
	st.param.b64 	[param0], %rd84;
	.param .b64 param1;
	st.param.b64 	[param1], %rd81;
	.param .b32 retval0;
	call.uni (retval0), 
	vprintf, 
	(
	param0, 
	param1
	);
	ld.param.b32 	%r203, [retval0];
	} // callseq 44
	ld.global.f32 	%f57, [%rd106+20];
	cvt.f64.f32 	%fd45, %f57;
	st.local.f64 	[%rd82], %fd45;
	{ // callseq 45, 0
	.param .b64 param0;
	st.param.b64 	[param0], %rd84;
	.param .b64 param1;
	st.param.b64 	[param1], %rd81;
	.param .b32 retval0;
	call.uni (retval0), 
	vprintf, 
	(
	param0, 
	param1
	);
	ld.param.b32 	%r205, [retval0];
	} // callseq 45
	ld.global.f32 	%f58, [%rd106+24];
	cvt.f64.f32 	%fd46, %f58;
	st.local.f64 	[%rd82], %fd46;
	{ // callseq 46, 0
	.param .b64 param0;
	st.param.b64 	[param0], %rd84;
	.param .b64 param1;
	st.param.b64 	[param1], %rd81;
	.param .b32 retval0;
	call.uni (retval0), 
	vprintf, 
	(
	param0, 
	param1
	);
	ld.param.b32 	%r207, [retval0];
	} // callseq 46
	ld.global.f32 	%f59, [%rd106+28];
	cvt.f64.f32 	%fd47, %f59;
	st.local.f64 	[%rd82], %fd47;
	{ // callseq 47, 0
	.param .b64 param0;
	st.param.b64 	[param0], %rd84;
	.param .b64 param1;
	st.param.b64 	[param1], %rd81;
	.param .b32 retval0;
	call.uni (retval0), 
	vprintf, 
	(
	param0, 
	param1
	);
	ld.param.b32 	%r209, [retval0];
	} // callseq 47
	add.s32 	%r263, %r263, 16;
	add.s64 	%rd106, %rd106, 64;
	setp.ne.s32 	%p37, %r263, 0;
	@%p37 bra 	$L__BB0_56;
$L__BB0_57:
	setp.eq.s32 	%p38, %r58, 0;
	@%p38 bra 	$L__BB0_66;
	add.u64 	%rd85, %SP, 8;
	add.u64 	%rd19, %SPL, 8;
	and.b32  	%r64, %r76, 7;
	setp.lt.u32 	%p39, %r58, 8;
	@%p39 bra 	$L__BB0_60;
	mul.wide.u32 	%rd86, %r265, 4;
	add.s64 	%rd87, %rd2, %rd86;
	ld.global.f32 	%f60, [%rd87];
	cvt.f64.f32 	%fd48, %f60;
	st.local.f64 	[%rd19], %fd48;
	mov.u64 	%rd88, $str$1;
	cvta.global.u64 	%rd89, %rd88;
	{ // callseq 48, 0
	.param .b64 param0;
	st.param.b64 	[param0], %rd89;
	.param .b64 param1;
	st.param.b64 	[param1], %rd85;
	.param .b32 retval0;
	call.uni (retval0), 
	vprintf, 
	(
	param0, 
	param1
	);
	ld.param.b32 	%r211, [retval0];
	} // callseq 48
	ld.global.f32 	%f61, [%rd87+4];
	cvt.f64.f32 	%fd49, %f61;
	st.local.f64 	[%rd19], %fd49;
	{ // callseq 49, 0
	.param .b64 param0;
	st.param.b64 	[param0], %rd89;
	.param .b64 param1;
	st.param.b64 	[param1], %rd85;
	.param .b32 retval0;
	call.uni (retval0), 
	vprintf, 
	(
	param0, 
	param1
	);
	ld.param.b32 	%r213, [retval0];
	} // callseq 49
	ld.global.f32 	%f62, [%rd87+8];
	cvt.f64.f32 	%fd50, %f62;
	st.local.f64 	[%rd19], %fd50;
	{ // callseq 50, 0
	.param .b64 param0;
	st.param.b64 	[param0], %rd89;
	.param .b64 param1;
	st.param.b64 	[param1], %rd85;
	.param .b32 retval0;
	call.uni (retval0), 
	vprintf, 
	(
	param0, 
	param1
	);
	ld.param.b32 	%r215, [retval0];
	} // callseq 50
	ld.global.f32 	%f63, [%rd87+12];
	cvt.f64.f32 	%fd51, %f63;
	st.local.f64 	[%rd19], %fd51;
	{ // callseq 51, 0
	.param .b64 param0;
	st.param.b64 	[param0], %rd89;
	.param .b64 param1;
	st.param.b64 	[param1], %rd85;
	.param .b32 retval0;
	call.uni (retval0), 
	vprintf, 
	(
	param0, 
	param1
	);
	ld.param.b32 	%r217, [retval0];
	} // callseq 51
	ld.global.f32 	%f64, [%rd87+16];
	cvt.f64.f32 	%fd52, %f64;
	st.local.f64 	[%rd19], %fd52;
	{ // callseq 52, 0
	.param .b64 param0;
	st.param.b64 	[param0], %rd89;
	.param .b64 param1;
	st.param.b64 	[param1], %rd85;
	.param .b32 retval0;
	call.uni (retval0), 
	vprintf, 
	(
	param0, 
	param1
	);
	ld.param.b32 	%r219, [retval0];
	} // callseq 52
	ld.global.f32 	%f65, [%rd87+20];
	cvt.f64.f32 	%fd53, %f65;
	st.local.f64 	[%rd19], %fd53;
	{ // callseq 53, 0
	.param .b64 param0;
	st.param.b64 	[param0], %rd89;
	.param .b64 param1;
	st.param.b64 	[param1], %rd85;
	.param .b32 retval0;
	call.uni (retval0), 
	vprintf, 
	(
	param0, 
	param1
	);
	ld.param.b32 	%r221, [retval0];
	} // callseq 53
	ld.global.f32 	%f66, [%rd87+24];
	cvt.f64.f32 	%fd54, %f66;
	st.local.f64 	[%rd19], %fd54;
	{ // callseq 54, 0
	.param .b64 param0;
	st.param.b64 	[param0], %rd89;
	.param .b64 param1;
	st.param.b64 	[param1], %rd85;
	.param .b32 retval0;
	call.uni (retval0), 
	vprintf, 
	(
	param0, 
	param1
	);
	ld.param.b32 	%r223, [retval0];
	} // callseq 54
	ld.global.f32 	%f67, [%rd87+28];
	cvt.f64.f32 	%fd55, %f67;
	st.local.f64 	[%rd19], %fd55;
	{ // callseq 55, 0
	.param .b64 param0;
	st.param.b64 	[param0], %rd89;
	.param .b64 param1;
	st.param.b64 	[param1], %rd85;
	.param .b32 retval0;
	call.uni (retval0), 
	vprintf, 
	(
	param0, 
	param1
	);
	ld.param.b32 	%r225, [retval0];
	} // callseq 55
	add.s32 	%r265, %r265, 8;
$L__BB0_60:
	setp.eq.s32 	%p40, %r64, 0;
	@%p40 bra 	$L__BB0_66;
	and.b32  	%r67, %r76, 3;
	setp.lt.u32 	%p41, %r64, 4;
	@%p41 bra 	$L__BB0_63;
	mul.wide.u32 	%rd91, %r265, 4;
	add.s64 	%rd92, %rd2, %rd91;
	ld.global.f32 	%f68, [%rd92];
	cvt.f64.f32 	%fd56, %f68;
	st.local.f64 	[%rd19], %fd56;
	mov.u64 	%rd93, $str$1;
	cvta.global.u64 	%rd94, %rd93;
	{ // callseq 56, 0
	.param .b64 param0;
	st.param.b64 	[param0], %rd94;
	.param .b64 param1;
	st.param.b64 	[param1], %rd85;
	.param .b32 retval0;
	call.uni (retval0), 
	vprintf, 
	(
	param0, 
	param1
	);
	ld.param.b32 	%r227, [retval0];
	} // callseq 56
	ld.global.f32 	%f69, [%rd92+4];
	cvt.f64.f32 	%fd57, %f69;
	st.local.f64 	[%rd19], %fd57;
	{ // callseq 57, 0
	.param .b64 param0;
	st.param.b64 	[param0], %rd94;
	.param .b64 param1;
	st.param.b64 	[param1], %rd85;
	.param .b32 retval0;
	call.uni (retval0), 
	vprintf, 
	(
	param0, 
	param1
	);
	ld.param.b32 	%r229, [retval0];
	} // callseq 57
	ld.global.f32 	%f70, [%rd92+8];
	cvt.f64.f32 	%fd58, %f70;
	st.local.f64 	[%rd19], %fd58;
	{ // callseq 58, 0
	.param .b64 param0;
	st.param.b64 	[param0], %rd94;
	.param .b64 param1;
	st.param.b64 	[param1], %rd85;
	.param .b32 retval0;
	call.uni (retval0), 
	vprintf, 
	(
	param0, 
	param1
	);
	ld.param.b32 	%r231, [retval0];
	} // callseq 58
	ld.global.f32 	%f71, [%rd92+12];
	cvt.f64.f32 	%fd59, %f71;
	st.local.f64 	[%rd19], %fd59;
	{ // callseq 59, 0
	.param .b64 param0;
	st.param.b64 	[param0], %rd94;
	.param .b64 param1;
	st.param.b64 	[param1], %rd85;
	.param .b32 retval0;
	call.uni (retval0), 
	vprintf, 
	(
	param0, 
	param1
	);
	ld.param.b32 	%r233, [retval0];
	} // callseq 59
	add.s32 	%r265, %r265, 4;
$L__BB0_63:
	setp.eq.s32 	%p42, %r67, 0;
	@%p42 bra 	$L__BB0_66;
	mul.wide.u32 	%rd96, %r265, 4;
	add.s64 	%rd107, %rd2, %rd96;
	neg.s32 	%r267, %r67;
	mov.u64 	%rd97, $str$1;
$L__BB0_65:
	.pragma "nounroll";
	ld.global.f32 	%f72, [%rd107];
	cvt.f64.f32 	%fd60, %f72;
	st.local.f64 	[%rd19], %fd60;
	cvta.global.u64 	%rd98, %rd97;
	{ // callseq 60, 0
	.param .b64 param0;
	st.param.b64 	[param0], %rd98;
	.param .b64 param1;
	st.param.b64 	[param1], %rd85;
	.param .b32 retval0;
	call.uni (retval0), 
	vprintf, 
	(
	param0, 
	param1
	);
	ld.param.b32 	%r235, [retval0];
	} // callseq 60
	add.s64 	%rd107, %rd107, 4;
	add.s32 	%r267, %r267, 1;
	setp.ne.s32 	%p43, %r267, 0;
	@%p43 bra 	$L__BB0_65;
$L__BB0_66:
	mov.u64 	%rd100, $str$2;
	cvta.global.u64 	%rd101, %rd100;
	{ // callseq 61, 0
	.param .b64 param0;
	st.param.b64 	[param0], %rd101;
	.param .b64 param1;
	st.param.b64 	[param1], 0;
	.param .b32 retval0;
	call.uni (retval0), 
	vprintf, 
	(
	param0, 
	param1
	);
	ld.param.b32 	%r237, [retval0];
	} // callseq 61
$L__BB0_67:
	setp.ge.s32 	%p44, %r268, %r76;
	@%p44 bra 	$L__BB0_69;
$L__BB0_68:
	mul.wide.s32 	%rd102, %r268, 4;
	add.s64 	%rd103, %rd2, %rd102;
	ld.global.u32 	%r239, [%rd103];
	and.b32  	%r240, %r239, 2147483647;
	not.b32 	%r241, %r239;
	setp.lt.s32 	%p45, %r239, 0;
	selp.b32 	%r242, %r240, %r241, %p45;
	st.global.u32 	[%rd103], %r242;
	add.s32 	%r268, %r268, %r75;
	setp.lt.s32 	%p46, %r268, %r76;
	@%p46 bra 	$L__BB0_68;
$L__BB0_69:
	bar.sync 	0;
	ret;

}


// ===== COMPILED SASS (sm_100) =====

	.target	sm_100

	.elftype	@"ET_EXEC"


//--------------------- .note.nv.tkinfo           --------------------------
	.section	.note.nv.tkinfo,"",@"SHT_NOTE"
	.sectionflags	@"SHF_NOTE_NV_TKINFO"
	.tkinfo
        /*0018*/ 	.word	0x00000002
        /*0030*/ 	.string	""
        /*0030*/ 	.string	"ptxas"
        /*0030*/ 	.string	"Cuda compilation tools, release 13.0, V13.0.88"
        /*0030*/ 	.string	"Build cuda_13.0.r13.0/compiler.36424714_0"
        /*0030*/ 	.string	"-arch sm_100 -m 64 "



//--------------------- .note.nv.cuinfo           --------------------------
	.section	.note.nv.cuinfo,"",@"SHT_NOTE"
	.sectionflags	@"SHF_NOTE_NV_CUINFO"
        /*0018*/ 	.short	0x0002
        /*001a*/ 	.short	0x0064
        /*001c*/ 	.short	0x0082
	.zero		2


//--------------------- .nv.info                  --------------------------
	.section	.nv.info,"",@"SHT_CUDA_INFO"
	.align	4


	//----- nvinfo : EIATTR_REGCOUNT
	.align		4
        /*0000*/ 	.byte	0x04, 0x2f
        /*0002*/ 	.short	(.L_4 - .L_3)
	.align		4
.L_3:
        /*0004*/ 	.word	index@(_Z14GPU_radix_sortPfS_ii)
        /*0008*/ 	.word	0x00000020


	//----- nvinfo : EIATTR_FRAME_SIZE
	.align		4
.L_4:
        /*000c*/ 	.byte	0x04, 0x11
        /*000e*/ 	.short	(.L_6 - .L_5)
	.align		4
.L_5:
        /*0010*/ 	.word	index@($__internal_0_$__cuda_sm3x_div_rn_noftz_f32_slowpath)
        /*0014*/ 	.word	0x00000010


	//----- nvinfo : EIATTR_FRAME_SIZE
	.align		4
.L_6:
        /*0018*/ 	.byte	0x04, 0x11
        /*001a*/ 	.short	(.L_8 - .L_7)
	.align		4
.L_7:
        /*001c*/ 	.word	index@(_Z14GPU_radix_sortPfS_ii)
        /*0020*/ 	.word	0x00000010


	//----- nvinfo : EIATTR_MIN_STACK_SIZE
	.align		4
.L_8:
        /*0024*/ 	.byte	0x04, 0x12
        /*0026*/ 	.short	(.L_10 - .L_9)
	.align		4
.L_9:
        /*0028*/ 	.word	index@(_Z14GPU_radix_sortPfS_ii)
        /*002c*/ 	.word	0x00000010
.L_10:


//--------------------- .nv.compat                --------------------------
	.section	.nv.compat,"",@"SHT_CUDA_COMPAT_INFO"
	.align	4
        /*0000*/ 	.byte	0x02, 0x09, 0x00, 0x00, 0x02, 0x02, 0x01, 0x00, 0x02, 0x05, 0x05, 0x00, 0x03, 0x07, 0x01, 0x01
        /*0010*/ 	.byte	0x02, 0x03, 0x00, 0x00, 0x02, 0x06, 0x01, 0x00, 0x04, 0x0b, 0x08, 0x00, 0x01, 0x00, 0x00, 0x00
        /*0020*/ 	.byte	0x00, 0x00, 0x00, 0x00


//--------------------- .nv.info._Z14GPU_radix_sortPfS_ii --------------------------
	.section	.nv.info._Z14GPU_radix_sortPfS_ii,"",@"SHT_CUDA_INFO"
	.sectionflags	@""
	.align	4


	//----- nvinfo : EIATTR_CUDA_API_VERSION
	.align		4
        /*0000*/ 	.byte	0x04, 0x37
        /*0002*/ 	.short	(.L_12 - .L_11)
.L_11:
        /*0004*/ 	.word	0x00000082


	//----- nvinfo : EIATTR_KPARAM_INFO
	.align		4
.L_12:
        /*0008*/ 	.byte	0x04, 0x17
        /*000a*/ 	.short	(.L_14 - .L_13)
.L_13:
        /*000c*/ 	.word	0x00000000
        /*0010*/ 	.short	0x0003
        /*0012*/ 	.short	0x0014
        /*0014*/ 	.byte	0x00, 0xf0, 0x11, 0x00


	//----- nvinfo : EIATTR_KPARAM_INFO
	.align		4
.L_14:
        /*0018*/ 	.byte	0x04, 0x17
        /*001a*/ 	.short	(.L_16 - .L_15)
.L_15:
        /*001c*/ 	.word	0x00000000
        /*0020*/ 	.short	0x0002
        /*0022*/ 	.short	0x0010
        /*0024*/ 	.byte	0x00, 0xf0, 0x11, 0x00


	//----- nvinfo : EIATTR_KPARAM_INFO
	.align		4
.L_16:
        /*0028*/ 	.byte	0x04, 0x17
        /*002a*/ 	.short	(.L_18 - .L_17)
.L_17:
        /*002c*/ 	.word	0x00000000
        /*0030*/ 	.short	0x0001
        /*0032*/ 	.short	0x0008
        /*0034*/ 	.byte	0x00, 0xf5, 0x21, 0x00


	//----- nvinfo : EIATTR_KPARAM_INFO
	.align		4
.L_18:
        /*0038*/ 	.byte	0x04, 0x17
        /*003a*/ 	.short	(.L_20 - .L_19)
.L_19:
        /*003c*/ 	.word	0x00000000
        /*0040*/ 	.short	0x0000
        /*0042*/ 	.short	0x0000
        /*0044*/ 	.byte	0x00, 0xf5, 0x21, 0x00


	//----- nvinfo : EIATTR_SPARSE_MMA_MASK
	.align		4
.L_20:
        /*0048*/ 	.byte	0x03, 0x50
        /*004a*/ 	.short	0x0000


	//----- nvinfo : EIATTR_MAXREG_COUNT
	.align		4
        /*004c*/ 	.byte	0x03, 0x1b
        /*004e*/ 	.short	0x00ff


	//----- nvinfo : EIATTR_NUM_BARRIERS
	.align		4
        /*0050*/ 	.byte	0x02, 0x4c
        /*0052*/ 	.byte	0x01
	.zero		1


	//----- nvinfo : EIATTR_EXTERNS
	.align		4
        /*0054*/ 	.byte	0x04, 0x0f
        /*0056*/ 	.short	(.L_22 - .L_21)


	//   ....[0]....
	.align		4
.L_21:
        /*0058*/ 	.word	index@(vprintf)


	//----- nvinfo : EIATTR_MERCURY_ISA_VERSION
	.align		4
.L_22:
        /*005c*/ 	.byte	0x03, 0x5f
        /*005e*/ 	.short	0x0101


	//----- nvinfo : EIATTR_VRC_CTA_INIT_COUNT
	.align		4
        /*0060*/ 	.byte	0x02, 0x4a
	.zero		1
	.zero		1


	//----- nvinfo : EIATTR_SYSCALL_OFFSETS
	.align		4
        /*0064*/ 	.byte	0x04, 0x46
        /*0066*/ 	.short	(.L_24 - .L_23)


	//   ....[0]....
.L_23:
        /*0068*/ 	.word	0x00000870


	//   ....[1]....
        /*006c*/ 	.word	0x00000b20


	//   ....[2]....
        /*0070*/ 	.word	0x00000be0


	//   ....[3]....
        /*0074*/ 	.word	0x00000c90


	//   ....[4]....
        /*0078*/ 	.word	0x00000d40


	//   ....[5]....
        /*007c*/ 	.word	0x00000df0


	//   ....[6]....
        /*0080*/ 	.word	0x00000ea0


	//   ....[7]....
        /*0084*/ 	.word	0x00000f50


	//   ....[8]....
        /*0088*/ 	.word	0x00001000


	//   ....[9]....
        /*008c*/ 	.word	0x000010b0


	//   ....[10]....
        /*0090*/ 	.word	0x00001160


	//   ....[11]....
        /*0094*/ 	.word	0x00001210


	//   ....[12]....
        /*0098*/ 	.word	0x000012c0


	//   ....[13]....
        /*009c*/ 	.word	0x00001370


	//   ....[14]....
        /*00a0*/ 	.word	0x00001420


	//   ....[15]....
        /*00a4*/ 	.word	0x000014d0


	//   ....[16]....
        /*00a8*/ 	.word	0x00001580


	//   ....[17]....
        /*00ac*/ 	.word	0x00001740


	//   ....[18]....
        /*00b0*/ 	.word	0x000017f0


	//   ....[19]....
        /*00b4*/ 	.word	0x000018a0


	//   ....[20]....
        /*00b8*/ 	.word	0x00001950


	//   ....[21]....
        /*00bc*/ 	.word	0x00001a00


	//   ....[22]....
        /*00c0*/ 	.word	0x00001ab0


	//   ....[23]....
        /*00c4*/ 	.word	0x00001b60


	//   ....[24]....
        /*00c8*/ 	.word	0x00001c10


	//   ....[25]....
        /*00cc*/ 	.word	0x00001d60


	//   ....[26]....
        /*00d0*/ 	.word	0x00001e10


	//   ....[27]....
        /*00d4*/ 	.word	0x00001ec0


	//   ....[28]....
        /*00d8*/ 	.word	0x00001f70


	//   ....[29]....
        /*00dc*/ 	.word	0x000020c0


	//   ....[30]....
        /*00e0*/ 	.word	0x00002190


	//   ....[31]....
        /*00e4*/ 	.word	0x000027f0


	//   ....[32]....
        /*00e8*/ 	.word	0x00002ae0


	//   ....[33]....
        /*00ec*/ 	.word	0x00002ba0


	//   ....[34]....
        /*00f0*/ 	.word	0x00002c50


	//   ....[35]....
        /*00f4*/ 	.word	0x00002d00


	//   ....[36]....
        /*00f8*/ 	.word	0x00002db0


	//   ....[37]....
        /*00fc*/ 	.word	0x00002e60


	//   ....[38]....
        /*0100*/ 	.word	0x00002f10


	//   ....[39]....
        /*0104*/ 	.word	0x00002fc0


	//   ....[40]....
        /*0108*/ 	.word	0x00003070


	//   ....[41]....
        /*010c*/ 	.word	0x00003120


	//   ....[42]....
        /*0110*/ 	.word	0x000031d0


	//   ....[43]....
        /*0114*/ 	.word	0x00003280


	//   ....[44]....
        /*0118*/ 	.word	0x00003330


	//   ....[45]....
        /*011c*/ 	.word	0x000033e0


	//   ....[46]....
        /*0120*/ 	.word	0x00003490


	//   ....[47]....
        /*0124*/ 	.word	0x00003540


	//   ....[48]....
        /*0128*/ 	.word	0x00003700


	//   ....[49]....
        /*012c*/ 	.word	0x000037b0


	//   ....[50]....
        /*0130*/ 	.word	0x00003860


	//   ....[51]....
        /*0134*/ 	.word	0x00003910


	//   ....[52]....
        /*0138*/ 	.word	0x000039c0


	//   ....[53]....
        /*013c*/ 	.word	0x00003a70


	//   ....[54]....
        /*0140*/ 	.word	0x00003b20


	//   ....[55]....
        /*0144*/ 	.word	0x00003bd0


	//   ....[56]....
        /*0148*/ 	.word	0x00003d30


	//   ....[57]....
        /*014c*/ 	.word	0x00003de0


	//   ....[58]....
        /*0150*/ 	.word	0x00003e90


	//   ....[59]....
        /*0154*/ 	.word	0x00003f40


	//   ....[60]....
        /*0158*/ 	.word	0x00004090


	//   ....[61]....
        /*015c*/ 	.word	0x00004160


	//----- nvinfo : EIATTR_EXIT_INSTR_OFFSETS
	.align		4
.L_24:
        /*0160*/ 	.byte	0x04, 0x1c
        /*0162*/ 	.short	(.L_26 - .L_25)


	//   ....[0]....
.L_25:
        /*0164*/ 	.word	0x00004270


	//----- nvinfo : EIATTR_CRS_STACK_SIZE
	.align		4
.L_26:
        /*0168*/ 	.byte	0x04, 0x1e
        /*016a*/ 	.short	(.L_28 - .L_27)
.L_27:
        /*016c*/ 	.word	0x00000000


	//----- nvinfo : EIATTR_CBANK_PARAM_SIZE
	.align		4
.L_28:
        /*0170*/ 	.byte	0x03, 0x19
        /*0172*/ 	.short	0x0018


	//----- nvinfo : EIATTR_PARAM_CBANK
	.align		4
        /*0174*/ 	.byte	0x04, 0x0a
        /*0176*/ 	.short	(.L_30 - .L_29)
	.align		4
.L_29:
        /*0178*/ 	.word	index@(.nv.constant0._Z14GPU_radix_sortPfS_ii)
        /*017c*/ 	.short	0x0380
        /*017e*/ 	.short	0x0018


	//----- nvinfo : EIATTR_SW_WAR
	.align		4
.L_30:
        /*0180*/ 	.byte	0x04, 0x36
        /*0182*/ 	.short	(.L_32 - .L_31)
.L_31:
        /*0184*/ 	.word	0x00000008
.L_32:


//--------------------- .nv.callgraph             --------------------------
	.section	.nv.callgraph,"",@"SHT_CUDA_CALLGRAPH"
	.align	4
	.sectionentsize	8
	.align		4
        /*0000*/ 	.word	0x00000000
	.align		4
        /*0004*/ 	.word	0xffffffff
	.align		4
        /*0008*/ 	.word	index@(_Z14GPU_radix_sortPfS_ii)
	.align		4
        /*000c*/ 	.word	index@(vprintf)
	.align		4
        /*0010*/ 	.word	0x00000000
	.align		4
        /*0014*/ 	.word	0xfffffffe
	.align		4
        /*0018*/ 	.word	0x00000000
	.align		4
        /*001c*/ 	.word	0xfffffffd
	.align		4
        /*0020*/ 	.word	0x00000000
	.align		4
        /*0024*/ 	.word	0xfffffffc


//--------------------- .nv.constant4             --------------------------
	.section	.nv.constant4,"a",@progbits
	.align	8
	.align		8
.nv.constant4:
        /*0000*/ 	.dword	vprintf
	.align		8
        /*0008*/ 	.dword	$str
	.align		8
        /*0010*/ 	.dword	$str$1
	.align		8
        /*0018*/ 	.dword	$str$2


//--------------------- .text._Z14GPU_radix_sortPfS_ii --------------------------
	.section	.text._Z14GPU_radix_sortPfS_ii,"ax",@progbits
	.align	128
        .global         _Z14GPU_radix_sortPfS_ii
        .type           _Z14GPU_radix_sortPfS_ii,@function
        .size           _Z14GPU_radix_sortPfS_ii,(.L_x_114 - _Z14GPU_radix_sortPfS_ii)
        .other          _Z14GPU_radix_sortPfS_ii,@"STO_CUDA_ENTRY STV_DEFAULT"
_Z14GPU_radix_sortPfS_ii:
.text._Z14GPU_radix_sortPfS_ii:
[----:B------:R-:W0:Y:S01]  /*0000*/  LDC R1, c[0x0][0x37c] ;  /* 0x0000df00ff017b82 */ /* 0x000e220000000800 */
[----:B------:R-:W1:Y:S01]  /*0010*/  S2R R3, SR_TID.X ;  /* 0x0000000000037919 */ /* 0x000e620000002100 */
[----:B------:R-:W2:Y:S06]  /*0020*/  LDCU UR5, c[0x0][0x2fc] ;  /* 0x00005f80ff0577ac */ /* 0x000eac0008000800 */
[----:B------:R-:W1:Y:S01]  /*0030*/  S2UR UR6, SR_CTAID.X ;  /* 0x00000000000679c3 */ /* 0x000e620000002500 */
[----:B0-----:R-:W-:Y:S01]  /*0040*/  VIADD R1, R1, 0xfffffff0 ;  /* 0xfffffff001017836 */ /* 0x001fe20000000000 */
[----:B------:R-:W-:Y:S01]  /*0050*/  BSSY.RECONVERGENT B0, `(.L_x_0) ;  /* 0x0000016000007945 */ /* 0x000fe20003800200 */
[----:B------:R-:W0:Y:S01]  /*0060*/  LDCU UR7, c[0x0][0x394] ;  /* 0x00007280ff0777ac */ /* 0x000e220008000800 */
[----:B------:R-:W3:Y:S04]  /*0070*/  LDCU UR4, c[0x0][0x2f8] ;  /* 0x00005f00ff0477ac */ /* 0x000ee80008000800 */
[----:B------:R-:W1:Y:S01]  /*0080*/  LDC R26, c[0x0][0x360] ;  /* 0x0000d800ff1a7b82 */ /* 0x000e620000000800 */
[----:B------:R-:W4:Y:S01]  /*0090*/  LDCU.64 UR36, c[0x0][0x358] ;  /* 0x00006b00ff2477ac */ /* 0x000f220008000a00 */
[----:B---3--:R-:W-:Y:S01]  /*00a0*/  IADD3 R17, P1, PT, R1, UR4, RZ ;  /* 0x0000000401117c10 */ /* 0x008fe2000ff3e0ff */
[----:B------:R-:W3:Y:S04]  /*00b0*/  LDCU UR4, c[0x0][0x390] ;  /* 0x00007200ff0477ac */ /* 0x000ee80008000800 */
[----:B--2---:R-:W-:-:S02]  /*00c0*/  IMAD.X R16, RZ, RZ, UR5, P1 ;  /* 0x00000005ff107e24 */ /* 0x004fc400088e06ff */
[----:B-1----:R-:W-:-:S05]  /*00d0*/  IMAD R26, R26, UR6, R3 ;  /* 0x000000061a1a7c24 */ /* 0x002fca000f8e0203 */
[----:B0-----:R-:W-:-:S13]  /*00e0*/  ISETP.GE.AND P0, PT, R26, UR7, PT ;  /* 0x000000071a007c0c */ /* 0x001fda000bf06270 */
[----:B---34-:R-:W-:Y:S05]  /*00f0*/  @P0 BRA `(.L_x_1) ;  /* 0x00000000002c0947 */ /* 0x018fea0003800000 */
[----:B------:R-:W0:Y:S01]  /*0100*/  LDC.64 R4, c[0x0][0x380] ;  /* 0x0000e000ff047b82 */ /* 0x000e220000000a00 */
[----:B------:R-:W-:-:S07]  /*0110*/  IMAD.MOV.U32 R7, RZ, RZ, R26 ;  /* 0x000000ffff077224 */ /* 0x000fce00078e001a */
.L_x_2:
[----:B01----:R-:W-:-:S05]  /*0120*/  IMAD.WIDE R2, R7, 0x4, R4 ;  /* 0x0000000407027825 */ /* 0x003fca00078e0204 */
[----:B------:R-:W2:Y:S01]  /*0130*/  LDG.E R0, desc[UR36][R2.64] ;  /* 0x0000002402007981 */ /* 0x000ea2000c1e1900 */
[----:B------:R-:W-:Y:S02]  /*0140*/  IADD3 R7, PT, PT, R7, UR4, RZ ;  /* 0x0000000407077c10 */ /* 0x000fe4000fffe0ff */
[----:B--2---:R-:W-:Y:S02]  /*0150*/  ISETP.GE.AND P0, PT, R0, RZ, PT ;  /* 0x000000ff0000720c */ /* 0x004fe40003f06270 */
[----:B------:R-:W-:-:S11]  /*0160*/  LOP3.LUT R9, RZ, R0, RZ, 0x33, !PT ;  /* 0x00000000ff097212 */ /* 0x000fd600078e33ff */
[----:B------:R-:W-:Y:S02]  /*0170*/  @P0 LOP3.LUT R9, R0, 0x80000000, RZ, 0xfc, !PT ;  /* 0x8000000000090812 */ /* 0x000fe400078efcff */
[----:B------:R-:W-:-:S03]  /*0180*/  ISETP.GE.AND P0, PT, R7, UR7, PT ;  /* 0x0000000707007c0c */ /* 0x000fc6000bf06270 */
[----:B------:R1:W-:Y:S10]  /*0190*/  STG.E desc[UR36][R2.64], R9 ;  /* 0x0000000902007986 */ /* 0x0003f4000c101924 */
[----:B------:R-:W-:Y:S05]  /*01a0*/  @!P0 BRA `(.L_x_2) ;  /* 0xfffffffc00dc8947 */ /* 0x000fea000383ffff */
.L_x_1:
[----:B------:R-:W-:Y:S05]  /*01b0*/  BSYNC.RECONVERGENT B0 ;  /* 0x0000000000007941 */ /* 0x000fea0003800200 */
.L_x_0:
[----:B------:R-:W-:Y:S01]  /*01c0*/  BAR.SYNC.DEFER_BLOCKING 0x0 ;  /* 0x0000000000007b1d */ /* 0x000fe20000010000 */
[----:B------:R-:W-:-:S05]  /*01d0*/  IMAD.MOV.U32 R18, RZ, RZ, RZ ;  /* 0x000000ffff127224 */ /* 0x000fca00078e00ff */
[----:B------:R-:W0:Y:S02]  /*01e0*/  LDCU.64 UR38, c[0x0][0x390] ;  /* 0x00007200ff2677ac */ /* 0x000e240008000a00 */
.L_x_13:
[----:B--2---:R-:W2:Y:S01]  /*01f0*/  LDCU UR4, c[0x0][0x394] ;  /* 0x00007280ff0477ac */ /* 0x004ea20008000800 */
[----:B------:R-:W-:Y:S01]  /*0200*/  BSSY.RECONVERGENT B0, `(.L_x_3) ;  /* 0x000001a000007945 */ /* 0x000fe20003800200 */
[----:B------:R-:W-:Y:S02]  /*0210*/  IMAD.MOV.U32 R19, RZ, RZ, RZ ;  /* 0x000000ffff137224 */ /* 0x000fe400078e00ff */
[----:B------:R-:W-:Y:S01]  /*0220*/  IMAD.MOV.U32 R11, RZ, RZ, RZ ;  /* 0x000000ffff0b7224 */ /* 0x000fe200078e00ff */
[----:B--2---:R-:W-:-:S13]  /*0230*/  ISETP.GE.AND P0, PT, R26, UR4, PT ;  /* 0x000000041a007c0c */ /* 0x004fda000bf06270 */
[----:B0--34-:R-:W-:Y:S05]  /*0240*/  @P0 BRA `(.L_x_4) ;  /* 0x0000000000540947 */ /* 0x019fea0003800000 */
[----:B-1----:R-:W1:Y:S01]  /*0250*/  LDC.64 R2, c[0x0][0x380] ;  /* 0x0000e000ff027b82 */ /* 0x002e620000000a00 */
[----:B------:R-:W-:Y:S02]  /*0260*/  HFMA2 R5, -RZ, RZ, 0, 5.9604644775390625e-08 ;  /* 0x00000001ff057431 */ /* 0x000fe400000001ff */
[----:B------:R-:W-:Y:S02]  /*0270*/  IMAD.MOV.U32 R11, RZ, RZ, RZ ;  /* 0x000000ffff0b7224 */ /* 0x000fe400078e00ff */
[----:B------:R-:W-:Y:S02]  /*0280*/  IMAD.MOV.U32 R13, RZ, RZ, R26 ;  /* 0x000000ffff0d7224 */ /* 0x000fe400078e001a */
[----:B------:R-:W-:Y:S01]  /*0290*/  IMAD.MOV.U32 R19, RZ, RZ, RZ ;  /* 0x000000ffff137224 */ /* 0x000fe200078e00ff */
[----:B------:R-:W-:-:S07]  /*02a0*/  SHF.L.U32 R0, R5, R18, RZ ;  /* 0x0000001205007219 */ /* 0x000fce00000006ff */
.L_x_5:
[----:B-12---:R-:W-:-:S06]  /*02b0*/  IMAD.WIDE R4, R13, 0x4, R2 ;  /* 0x000000040d047825 */ /* 0x006fcc00078e0202 */
[----:B------:R-:W2:Y:S01]  /*02c0*/  LDG.E R5, desc[UR36][R4.64] ;  /* 0x0000002404057981 */ /* 0x000ea2000c1e1900 */
[----:B0-----:R-:W-:-:S04]  /*02d0*/  IADD3 R13, PT, PT, R13, UR38, RZ ;  /* 0x000000260d0d7c10 */ /* 0x001fc8000fffe0ff */
[----:B------:R-:W-:Y:S02]  /*02e0*/  ISETP.GE.AND P1, PT, R13, UR39, PT ;  /* 0x000000270d007c0c */ /* 0x000fe4000bf26270 */
[----:B--2---:R-:W-:-:S13]  /*02f0*/  LOP3.LUT P0, RZ, R5, R0, RZ, 0xc0, !PT ;  /* 0x0000000005ff7212 */ /* 0x004fda000780c0ff */
[----:B------:R-:W0:Y:S01]  /*0300*/  @P0 LDC.64 R6, c[0x0][0x388] ;  /* 0x0000e200ff060b82 */ /* 0x000e220000000a00 */
[--C-:B------:R-:W-:Y:S02]  /*0310*/  @P0 IMAD R9, R11, UR38, R26.reuse ;  /* 0x000000260b090c24 */ /* 0x100fe4000f8e021a */
[----:B------:R-:W-:Y:S02]  /*0320*/  @!P0 IMAD R15, R19, UR38, R26 ;  /* 0x00000026130f8c24 */ /* 0x000fe4000f8e021a */
[----:B------:R-:W-:Y:S02]  /*0330*/  @P0 VIADD R11, R11, 0x1 ;  /* 0x000000010b0b0836 */ /* 0x000fe40000000000 */
[----:B------:R-:W-:Y:S02]  /*0340*/  @!P0 VIADD R19, R19, 0x1 ;  /* 0x0000000113138836 */ /* 0x000fe40000000000 */
[----:B0-----:R-:W-:-:S04]  /*0350*/  @P0 IMAD.WIDE R6, R9, 0x4, R6 ;  /* 0x0000000409060825 */ /* 0x001fc800078e0206 */
[----:B------:R-:W-:Y:S01]  /*0360*/  @!P0 IMAD.WIDE R8, R15, 0x4, R2 ;  /* 0x000000040f088825 */ /* 0x000fe200078e0202 */
[----:B------:R2:W-:Y:S04]  /*0370*/  @P0 STG.E desc[UR36][R6.64], R5 ;  /* 0x0000000506000986 */ /* 0x0005e8000c101924 */
[----:B------:R2:W-:Y:S01]  /*0380*/  @!P0 STG.E desc[UR36][R8.64], R5 ;  /* 0x0000000508008986 */ /* 0x0005e2000c101924 */
[----:B------:R-:W-:Y:S05]  /*0390*/  @!P1 BRA `(.L_x_5) ;  /* 0xfffffffc00c49947 */ /* 0x000fea000383ffff */
.L_x_4:
[----:B0-----:R-:W-:Y:S05]  /*03a0*/  BSYNC.RECONVERGENT B0 ;  /* 0x0000000000007941 */ /* 0x001fea0003800200 */
.L_x_3:
[----:B------:R-:W-:Y:S01]  /*03b0*/  ISETP.GE.AND P0, PT, R11, 0x1, PT ;  /* 0x000000010b00780c */ /* 0x000fe20003f06270 */
[----:B------:R-:W-:-:S12]  /*03c0*/  BSSY.RECONVERGENT B0, `(.L_x_6) ;  /* 0x000003b000007945 */ /* 0x000fd80003800200 */
[----:B------:R-:W-:Y:S05]  /*03d0*/  @!P0 BRA `(.L_x_7) ;  /* 0x0000000000e48947 */ /* 0x000fea0003800000 */
[C---:B------:R-:W-:Y:S01]  /*03e0*/  ISETP.GE.U32.AND P0, PT, R11.reuse, 0x4, PT ;  /* 0x000000040b00780c */ /* 0x040fe20003f06070 */
[----:B------:R-:W-:Y:S01]  /*03f0*/  BSSY.RECONVERGENT B1, `(.L_x_8) ;  /* 0x0000021000017945 */ /* 0x000fe20003800200 */
[----:B------:R-:W-:Y:S01]  /*0400*/  LOP3.LUT R29, R11, 0x3, RZ, 0xc0, !PT ;  /* 0x000000030b1d7812 */ /* 0x000fe200078ec0ff */
[----:B------:R-:W-:-:S03]  /*0410*/  IMAD.MOV.U32 R25, RZ, RZ, RZ ;  /* 0x000000ffff197224 */ /* 0x000fc600078e00ff */
[----:B------:R-:W-:-:S07]  /*0420*/  ISETP.NE.AND P1, PT, R29, RZ, PT ;  /* 0x000000ff1d00720c */ /* 0x000fce0003f25270 */
[----:B------:R-:W-:Y:S06]  /*0430*/  @!P0 BRA `(.L_x_9) ;  /* 0x0000000000708947 */ /* 0x000fec0003800000 */
[----:B------:R-:W0:Y:S01]  /*0440*/  LDC R27, c[0x0][0x390] ;  /* 0x0000e400ff1b7b82 */ /* 0x000e220000000800 */
[----:B------:R-:W-:Y:S02]  /*0450*/  LOP3.LUT R25, R11, 0x7ffffffc, RZ, 0xc0, !PT ;  /* 0x7ffffffc0b197812 */ /* 0x000fe400078ec0ff */
[----:B------:R-:W-:-:S03]  /*0460*/  MOV R24, R26 ;  /* 0x0000001a00187202 */ /* 0x000fc60000000f00 */
[----:B------:R-:W-:Y:S02]  /*0470*/  IMAD.MOV R28, RZ, RZ, -R25 ;  /* 0x000000ffff1c7224 */ /* 0x000fe400078e0a19 */
[----:B-1----:R-:W1:Y:S08]  /*0480*/  LDC.64 R2, c[0x0][0x380] ;  /* 0x0000e000ff027b82 */ /* 0x002e700000000a00 */
[----:B--2---:R-:W2:Y:S01]  /*0490*/  LDC.64 R4, c[0x0][0x388] ;  /* 0x0000e200ff047b82 */ /* 0x004ea20000000a00 */
[----:B0-----:R-:W-:-:S07]  /*04a0*/  IMAD R0, R19, R27, R26 ;  /* 0x0000001b13007224 */ /* 0x001fce00078e021a */
.L_x_10:
[----:B0-2---:R-:W-:-:S05]  /*04b0*/  IMAD.WIDE R20, R24, 0x4, R4 ;  /* 0x0000000418147825 */ /* 0x005fca00078e0204 */
[----:B------:R-:W2:Y:S01]  /*04c0*/  LDG.E R11, desc[UR36][R20.64] ;  /* 0x00000024140b7981 */ /* 0x000ea2000c1e1900 */
[----:B-1----:R-:W-:-:S04]  /*04d0*/  IMAD.WIDE R6, R0, 0x4, R2 ;  /* 0x0000000400067825 */ /* 0x002fc800078e0202 */
[C---:B------:R-:W-:Y:S01]  /*04e0*/  IMAD.WIDE R8, R27.reuse, 0x4, R20 ;  /* 0x000000041b087825 */ /* 0x040fe200078e0214 */
[----:B--2---:R0:W-:Y:S04]  /*04f0*/  STG.E desc[UR36][R6.64], R11 ;  /* 0x0000000b06007986 */ /* 0x0041e8000c101924 */
[----:B------:R-:W2:Y:S01]  /*0500*/  LDG.E R15, desc[UR36][R8.64] ;  /* 0x00000024080f7981 */ /* 0x000ea2000c1e1900 */
[----:B------:R-:W-:-:S04]  /*0510*/  IMAD.WIDE R12, R27, 0x4, R8 ;  /* 0x000000041b0c7825 */ /* 0x000fc800078e0208 */
[----:B0-----:R-:W-:-:S05]  /*0520*/  IMAD.WIDE R10, R27, 0x4, R6 ;  /* 0x000000041b0a7825 */ /* 0x001fca00078e0206 */
[----:B--2---:R0:W-:Y:S04]  /*0530*/  STG.E desc[UR36][R10.64], R15 ;  /* 0x0000000f0a007986 */ /* 0x0041e8000c101924 */
[----:B------:R-:W2:Y:S01]  /*0540*/  LDG.E R9, desc[UR36][R12.64] ;  /* 0x000000240c097981 */ /* 0x000ea2000c1e1900 */
[----:B------:R-:W-:-:S04]  /*0550*/  IMAD.WIDE R22, R27, 0x4, R12 ;  /* 0x000000041b167825 */ /* 0x000fc800078e020c */
[----:B0-----:R-:W-:-:S05]  /*0560*/  IMAD.WIDE R14, R27, 0x4, R10 ;  /* 0x000000041b0e7825 */ /* 0x001fca00078e020a */
[----:B--2---:R0:W-:Y:S04]  /*0570*/  STG.E desc[UR36][R14.64], R9 ;  /* 0x000000090e007986 */ /* 0x0041e8000c101924 */
[----:B------:R-:W2:Y:S01]  /*0580*/  LDG.E R23, desc[UR36][R22.64] ;  /* 0x0000002416177981 */ /* 0x000ea2000c1e1900 */
[C---:B------:R-:W-:Y:S01]  /*0590*/  IMAD.WIDE R20, R27.reuse, 0x4, R14 ;  /* 0x000000041b147825 */ /* 0x040fe200078e020e */
[----:B------:R-:W-:-:S03]  /*05a0*/  LEA R0, R27, R0, 0x2 ;  /* 0x000000001b007211 */ /* 0x000fc600078e10ff */
[----:B------:R-:W-:Y:S02]  /*05b0*/  VIADD R28, R28, 0x4 ;  /* 0x000000041c1c7836 */ /* 0x000fe40000000000 */
[----:B------:R-:W-:-:S03]  /*05c0*/  IMAD R24, R27, 0x4, R24 ;  /* 0x000000041b187824 */ /* 0x000fc600078e0218 */
[----:B------:R-:W-:Y:S01]  /*05d0*/  ISETP.NE.AND P0, PT, R28, RZ, PT ;  /* 0x000000ff1c00720c */ /* 0x000fe20003f05270 */
[----:B--2---:R0:W-:-:S12]  /*05e0*/  STG.E desc[UR36][R20.64], R23 ;  /* 0x0000001714007986 */ /* 0x0041d8000c101924 */
[----:B------:R-:W-:Y:S05]  /*05f0*/  @P0 BRA `(.L_x_10) ;  /* 0xfffffffc00ac0947 */ /* 0x000fea000383ffff */
.L_x_9:
[----:B------:R-:W-:Y:S05]  /*0600*/  BSYNC.RECONVERGENT B1 ;  /* 0x0000000000017941 */ /* 0x000fea0003800200 */
.L_x_8:
[----:B------:R-:W-:Y:S05]  /*0610*/  @!P1 BRA `(.L_x_7) ;  /* 0x0000000000549947 */ /* 0x000fea0003800000 */
[----:B012---:R-:W0:Y:S08]  /*0620*/  LDC R9, c[0x0][0x390] ;  /* 0x0000e400ff097b82 */ /* 0x007e300000000800 */
[----:B------:R-:W1:Y:S08]  /*0630*/  LDC.64 R2, c[0x0][0x388] ;  /* 0x0000e200ff027b82 */ /* 0x000e700000000a00 */
[----:B------:R-:W2:Y:S01]  /*0640*/  LDC.64 R4, c[0x0][0x380] ;  /* 0x0000e000ff047b82 */ /* 0x000ea20000000a00 */
[----:B0-----:R-:W-:-:S04]  /*0650*/  IMAD R25, R25, R9, R26 ;  /* 0x0000000919197224 */ /* 0x001fc800078e021a */
[----:B-1----:R-:W-:-:S05]  /*0660*/  IMAD.WIDE R2, R25, 0x4, R2 ;  /* 0x0000000419027825 */ /* 0x002fca00078e0202 */
[----:B------:R-:W3:Y:S01]  /*0670*/  LDG.E R7, desc[UR36][R2.64] ;  /* 0x0000002402077981 */ /* 0x000ee2000c1e1900 */
[----:B------:R-:W-:Y:S01]  /*0680*/  IMAD R19, R19, R9, R25 ;  /* 0x0000000913137224 */ /* 0x000fe200078e0219 */
[----:B------:R-:W-:-:S03]  /*0690*/  ISETP.NE.AND P0, PT, R29, 0x1, PT ;  /* 0x000000011d00780c */ /* 0x000fc60003f05270 */
[----:B--2---:R-:W-:-:S05]  /*06a0*/  IMAD.WIDE R4, R19, 0x4, R4 ;  /* 0x0000000413047825 */ /* 0x004fca00078e0204 */
[----:B---3--:R3:W-:Y:S05]  /*06b0*/  STG.E desc[UR36][R4.64], R7 ;  /* 0x0000000704007986 */ /* 0x0087ea000c101924 */
[----:B------:R-:W-:Y:S05]  /*06c0*/  @!P0 BRA `(.L_x_7) ;  /* 0x0000000000288947 */ /* 0x000fea0003800000 */
[----:B------:R-:W-:-:S05]  /*06d0*/  IMAD.WIDE R2, R9, 0x4, R2 ;  /* 0x0000000409027825 */ /* 0x000fca00078e0202 */
[----:B---3--:R-:W2:Y:S01]  /*06e0*/  LDG.E R7, desc[UR36][R2.64] ;  /* 0x0000002402077981 */ /* 0x008ea2000c1e1900 */
[----:B------:R-:W-:Y:S01]  /*06f0*/  IMAD.WIDE R4, R9, 0x4, R4 ;  /* 0x0000000409047825 */ /* 0x000fe200078e0204 */
[----:B------:R-:W-:-:S04]  /*0700*/  ISETP.NE.AND P0, PT, R29, 0x2, PT ;  /* 0x000000021d00780c */ /* 0x000fc80003f05270 */
[----:B--2---:R4:W-:Y:S09]  /*0710*/  STG.E desc[UR36][R4.64], R7 ;  /* 0x0000000704007986 */ /* 0x0049f2000c101924 */
[----:B------:R-:W-:Y:S05]  /*0720*/  @!P0 BRA `(.L_x_7) ;  /* 0x0000000000108947 */ /* 0x000fea0003800000 */
[----:B------:R-:W-:-:S06]  /*0730*/  IMAD.WIDE R2, R9, 0x4, R2 ;  /* 0x0000000409027825 */ /* 0x000fcc00078e0202 */
[----:B------:R-:W2:Y:S01]  /*0740*/  LDG.E R3, desc[UR36][R2.64] ;  /* 0x0000002402037981 */ /* 0x000ea2000c1e1900 */
[----:B----4-:R-:W-:-:S05]  /*0750*/  IMAD.WIDE R4, R9, 0x4, R4 ;  /* 0x0000000409047825 */ /* 0x010fca00078e0204 */
[----:B--2---:R0:W-:Y:S02]  /*0760*/  STG.E desc[UR36][R4.64], R3 ;  /* 0x0000000304007986 */ /* 0x0041e4000c101924 */
.L_x_7:
[----:B------:R-:W-:Y:S05]  /*0770*/  BSYNC.RECONVERGENT B0 ;  /* 0x0000000000007941 */ /* 0x000fea0003800200 */
.L_x_6:
[----:B------:R-:W-:Y:S01]  /*0780*/  ISETP.NE.AND P0, PT, R26, RZ, PT ;  /* 0x000000ff1a00720c */ /* 0x000fe20003f05270 */
[----:B------:R-:W-:-:S12]  /*0790*/  BSSY.RECONVERGENT B6, `(.L_x_11) ;  /* 0x000000f000067945 */ /* 0x000fd80003800200 */
[----:B------:R-:W-:Y:S05]  /*07a0*/  @P0 BRA `(.L_x_12) ;  /* 0x0000000000340947 */ /* 0x000fea0003800000 */
[----:B01----:R-:W0:Y:S01]  /*07b0*/  LDC.64 R2, c[0x0][0x380] ;  /* 0x0000e000ff027b82 */ /* 0x003e220000000a00 */
[----:B------:R-:W-:Y:S01]  /*07c0*/  MOV R0, 0x0 ;  /* 0x0000000000007802 */ /* 0x000fe20000000f00 */
[----:B------:R-:W3:Y:S01]  /*07d0*/  LDCU.64 UR4, c[0x4][0x8] ;  /* 0x01000100ff0477ac */ /* 0x000ee20008000a00 */
[----:B0-----:R-:W5:Y:S05]  /*07e0*/  LDG.E R2, desc[UR36][R2.64] ;  /* 0x0000002402027981 */ /* 0x001f6a000c1e1900 */
[----:B------:R0:W1:Y:S01]  /*07f0*/  LDC.64 R10, c[0x4][R0] ;  /* 0x01000000000a7b82 */ /* 0x0000620000000a00 */
[----:B---34-:R-:W-:Y:S01]  /*0800*/  IMAD.U32 R4, RZ, RZ, UR4 ;  /* 0x00000004ff047e24 */ /* 0x018fe2000f8e00ff */
[----:B--2---:R-:W-:Y:S01]  /*0810*/  MOV R7, R16 ;  /* 0x0000001000077202 */ /* 0x004fe20000000f00 */
[----:B------:R-:W-:-:S02]  /*0820*/  IMAD.U32 R5, RZ, RZ, UR5 ;  /* 0x00000005ff057e24 */ /* 0x000fc4000f8e00ff */
[----:B------:R-:W-:Y:S01]  /*0830*/  IMAD.MOV.U32 R6, RZ, RZ, R17 ;  /* 0x000000ffff067224 */ /* 0x000fe200078e0011 */
[----:B-----5:R-:W2:Y:S02]  /*0840*/  F2F.F64.F32 R8, R2 ;  /* 0x0000000200087310 */ /* 0x020ea40000201800 */
[----:B-12---:R0:W-:Y:S04]  /*0850*/  STL.64 [R1], R8 ;  /* 0x0000000801007387 */ /* 0x0061e80000100a00 */
[----:B------:R-:W-:-:S07]  /*0860*/  LEPC R20, `(.L_x_12) ;  /* 0x000000001014794e */ /* 0x000fce0000000000 */
[----:B0-----:R-:W-:Y:S05]  /*0870*/  CALL.ABS.NOINC R10 ;  /* 0x000000000a007343 */ /* 0x001fea0003c00000 */
.L_x_12:
[----:B------:R-:W-:Y:S05]  /*0880*/  BSYNC.RECONVERGENT B6 ;  /* 0x0000000000067941 */ /* 0x000fea0003800200 */
.L_x_11:
[----:B------:R-:W-:-:S05]  /*0890*/  VIADD R18, R18, 0x1 ;  /* 0x0000000112127836 */ /* 0x000fca0000000000 */
[----:B------:R-:W-:-:S13]  /*08a0*/  ISETP.NE.AND P0, PT, R18, 0x20, PT ;  /* 0x000000201200780c */ /* 0x000fda0003f05270 */
[----:B------:R-:W-:Y:S05]  /*08b0*/  @P0 BRA `(.L_x_13) ;  /* 0xfffffff8004c0947 */ /* 0x000fea000383ffff */
[----:B------:R-:W-:Y:S01]  /*08c0*/  ISETP.NE.AND P0, PT, R26, RZ, PT ;  /* 0x000000ff1a00720c */ /* 0x000fe20003f05270 */
[----:B------:R-:W-:Y:S05]  /*08d0*/  WARPSYNC.ALL ;  /* 0x0000000000007948 */ /* 0x000fea0003800000 */
[----:B------:R-:W-:Y:S07]  /*08e0*/  BAR.SYNC.DEFER_BLOCKING 0x0 ;  /* 0x0000000000007b1d */ /* 0x000fee0000010000 */
[----:B------:R-:W-:Y:S05]  /*08f0*/  @P0 BRA `(.L_x_14) ;  /* 0x0000001800280947 */ /* 0x000fea0003800000 */
[----:B------:R-:W5:Y:S02]  /*0900*/  LDCU UR4, c[0x0][0x394] ;  /* 0x00007280ff0477ac */ /* 0x000f640008000800 */
[----:B-----5:R-:W-:-:S09]  /*0910*/  UISETP.GE.AND UP0, UPT, UR4, 0x1, UPT ;  /* 0x000000010400788c */ /* 0x020fd2000bf06270 */
[----:B------:R-:W-:Y:S05]  /*0920*/  BRA.U !UP0, `(.L_x_15) ;  /* 0x0000001508fc7547 */ /* 0x000fea000b800000 */
[----:B------:R-:W-:Y:S01]  /*0930*/  UISETP.GE.U32.AND UP0, UPT, UR4, 0x10, UPT ;  /* 0x000000100400788c */ /* 0x000fe2000bf06070 */
[----:B------:R-:W-:-:S08]  /*0940*/  IMAD.MOV.U32 R24, RZ, RZ, RZ ;  /* 0x000000ffff187224 */ /* 0x000fd000078e00ff */
[----:B------:R-:W-:Y:S05]  /*0950*/  BRA.U !UP0, `(.L_x_16) ;  /* 0x0000000d08207547 */ /* 0x000fea000b800000 */
[----:B------:R-:W5:Y:S01]  /*0960*/  LDCU.64 UR6, c[0x0][0x380] ;  /* 0x00007000ff0677ac */ /* 0x000f620008000a00 */
[----:B------:R-:W-:Y:S01]  /*0970*/  IADD3 R18, P0, PT, R17, 0x8, RZ ;  /* 0x0000000811127810 */ /* 0x000fe20007f1e0ff */
[----:B------:R-:W-:Y:S01]  /*0980*/  BSSY.RECONVERGENT B6, `(.L_x_16) ;  /* 0x00000c5000067945 */ /* 0x000fe20003800200 */
[----:B------:R-:W-:-:S03]  /*0990*/  ULOP3.LUT UR4, UR4, 0x7ffffff0, URZ, 0xc0, !UPT ;  /* 0x7ffffff004047892 */ /* 0x000fc6000f8ec0ff */
[----:B-1----:R-:W-:Y:S01]  /*09a0*/  IMAD.X R2, RZ, RZ, R16, P0 ;  /* 0x000000ffff027224 */ /* 0x002fe200000e0610 */
[----:B------:R-:W-:Y:S02]  /*09b0*/  UIADD3 UR8, UPT, UPT, -UR4, URZ, URZ ;  /* 0x000000ff04087290 */ /* 0x000fe4000fffe1ff */
[----:B------:R-:W-:-:S04]  /*09c0*/  MOV R24, UR4 ;  /* 0x0000000400187c02 */ /* 0x000fc80008000f00 */
[----:B0-----:R-:W-:Y:S01]  /*09d0*/  IMAD.U32 R23, RZ, RZ, UR8 ;  /* 0x00000008ff177e24 */ /* 0x001fe2000f8e00ff */
[----:B-----5:R-:W-:-:S04]  /*09e0*/  UIADD3 UR5, UP0, UPT, UR6, 0x20, URZ ;  /* 0x0000002006057890 */ /* 0x020fc8000ff1e0ff */
[----:B------:R-:W-:Y:S02]  /*09f0*/  UIADD3.X UR6, UPT, UPT, URZ, UR7, URZ, UP0, !UPT ;  /* 0x00000007ff067290 */ /* 0x000fe400087fe4ff */
[----:B------:R-:W-:-:S04]  /*0a00*/  IMAD.U32 R28, RZ, RZ, UR5 ;  /* 0x00000005ff1c7e24 */ /* 0x000fc8000f8e00ff */
[----:B------:R-:W-:-:S07]  /*0a10*/  IMAD.U32 R29, RZ, RZ, UR6 ;  /* 0x00000006ff1d7e24 */ /* 0x000fce000f8e00ff */
.L_x_33:
[----:B------:R-:W5:Y:S01]  /*0a20*/  LDG.E R0, desc[UR36][R28.64+-0x20] ;  /* 0xffffe0241c007981 */ /* 0x000f62000c1e1900 */
[----:B------:R-:W0:Y:S01]  /*0a30*/  LDCU UR4, c[0x0][0x2f8] ;  /* 0x00005f00ff0477ac */ /* 0x000e220008000800 */
[----:B--2---:R-:W-:Y:S01]  /*0a40*/  MOV R8, 0x0 ;  /* 0x0000000000087802 */ /* 0x004fe20000000f00 */
[----:B------:R-:W-:Y:S01]  /*0a50*/  VIADD R23, R23, 0x10 ;  /* 0x0000001017177836 */ /* 0x000fe20000000000 */
[----:B------:R-:W-:Y:S01]  /*0a60*/  MOV R6, R18 ;  /* 0x0000001200067202 */ /* 0x000fe20000000f00 */
[----:B---34-:R-:W-:-:S03]  /*0a70*/  IMAD.MOV.U32 R7, RZ, RZ, R2 ;  /* 0x000000ffff077224 */ /* 0x018fc600078e0002 */
[----:B------:R-:W1:Y:S01]  /*0a80*/  LDC.64 R8, c[0x4][R8] ;  /* 0x0100000008087b82 */ /* 0x000e620000000a00 */
[----:B------:R-:W-:-:S04]  /*0a90*/  ISETP.NE.AND P0, PT, R23, RZ, PT ;  /* 0x000000ff1700720c */ /* 0x000fc80003f05270 */
[----:B------:R-:W-:Y:S02]  /*0aa0*/  P2R R25, PR, RZ, 0x1 ;  /* 0x00000001ff197803 */ /* 0x000fe40000000000 */
[----:B0-----:R-:W-:Y:S01]  /*0ab0*/  IADD3 R19, PT, PT, R18, -UR4, RZ ;  /* 0x8000000412137c10 */ /* 0x001fe2000fffe0ff */
[----:B------:R-:W0:Y:S02]  /*0ac0*/  LDCU.64 UR4, c[0x4][0x10] ;  /* 0x01000200ff0477ac */ /* 0x000e240008000a00 */
[----:B0-----:R-:W-:Y:S02]  /*0ad0*/  IMAD.U32 R4, RZ, RZ, UR4 ;  /* 0x00000004ff047e24 */ /* 0x001fe4000f8e00ff */
[----:B------:R-:W-:Y:S01]  /*0ae0*/  IMAD.U32 R5, RZ, RZ, UR5 ;  /* 0x00000005ff057e24 */ /* 0x000fe2000f8e00ff */
[----:B-----5:R-:W0:Y:S02]  /*0af0*/  F2F.F64.F32 R10, R0 ;  /* 0x00000000000a7310 */ /* 0x020e240000201800 */
[----:B01----:R0:W-:Y:S04]  /*0b00*/  STL.64 [R19], R10 ;  /* 0x0000000a13007387 */ /* 0x0031e80000100a00 */
[----:B------:R-:W-:-:S07]  /*0b10*/  LEPC R20, `(.L_x_17) ;  /* 0x000000001014794e */ /* 0x000fce0000000000 */
[----:B0-----:R-:W-:Y:S05]  /*0b20*/  CALL.ABS.NOINC R8 ;  /* 0x0000000008007343 */ /* 0x001fea0003c00000 */
.L_x_17:
[----:B------:R-:W2:Y:S01]  /*0b30*/  LDG.E R0, desc[UR36][R28.64+-0x1c] ;  /* 0xffffe4241c007981 */ /* 0x000ea2000c1e1900 */
[----:B------:R-:W-:Y:S01]  /*0b40*/  MOV R22, 0x0 ;  /* 0x0000000000167802 */ /* 0x000fe20000000f00 */
[----:B------:R-:W0:Y:S01]  /*0b50*/  LDCU.64 UR4, c[0x4][0x10] ;  /* 0x01000200ff0477ac */ /* 0x000e220008000a00 */
[----:B------:R-:W-:Y:S01]  /*0b60*/  MOV R6, R18 ;  /* 0x0000001200067202 */ /* 0x000fe20000000f00 */
[----:B------:R-:W-:Y:S01]  /*0b70*/  IMAD.MOV.U32 R7, RZ, RZ, R2 ;  /* 0x000000ffff077224 */ /* 0x000fe200078e0002 */
[----:B------:R1:W3:Y:S01]  /*0b80*/  LDC.64 R8, c[0x4][R22] ;  /* 0x0100000016087b82 */ /* 0x0002e20000000a00 */
[----:B0-----:R-:W-:Y:S02]  /*0b90*/  IMAD.U32 R4, RZ, RZ, UR4 ;  /* 0x00000004ff047e24 */ /* 0x001fe4000f8e00ff */
[----:B------:R-:W-:Y:S01]  /*0ba0*/  IMAD.U32 R5, RZ, RZ, UR5 ;  /* 0x00000005ff057e24 */ /* 0x000fe2000f8e00ff */
[----:B--2---:R-:W0:Y:S02]  /*0bb0*/  F2F.F64.F32 R10, R0 ;  /* 0x00000000000a7310 */ /* 0x004e240000201800 */
[----:B0--3--:R1:W-:Y:S04]  /*0bc0*/  STL.64 [R19], R10 ;  /* 0x0000000a13007387 */ /* 0x0093e80000100a00 */
[----:B------:R-:W-:-:S07]  /*0bd0*/  LEPC R20, `(.L_x_18) ;  /* 0x000000001014794e */ /* 0x000fce0000000000 */
[----:B-1----:R-:W-:Y:S05]  /*0be0*/  CALL.ABS.NOINC R8 ;  /* 0x0000000008007343 */ /* 0x002fea0003c00000 */
.L_x_18:
[----:B------:R-:W2:Y:S01]  /*0bf0*/  LDG.E R0, desc[UR36][R28.64+-0x18] ;  /* 0xffffe8241c007981 */ /* 0x000ea2000c1e1900 */
[----:B------:R0:W1:Y:S01]  /*0c00*/  LDC.64 R8, c[0x4][R22] ;  /* 0x0100000016087b82 */ /* 0x0000620000000a00 */
[----:B------:R-:W3:Y:S01]  /*0c10*/  LDCU.64 UR4, c[0x4][0x10] ;  /* 0x01000200ff0477ac */ /* 0x000ee20008000a00 */
[----:B------:R-:W-:Y:S01]  /*0c20*/  MOV R6, R18 ;  /* 0x0000001200067202 */ /* 0x000fe20000000f00 */
[----:B------:R-:W-:Y:S02]  /*0c30*/  IMAD.MOV.U32 R7, RZ, RZ, R2 ;  /* 0x000000ffff077224 */ /* 0x000fe400078e0002 */
[----:B---3--:R-:W-:Y:S02]  /*0c40*/  IMAD.U32 R4, RZ, RZ, UR4 ;  /* 0x00000004ff047e24 */ /* 0x008fe4000f8e00ff */
[----:B------:R-:W-:Y:S01]  /*0c50*/  IMAD.U32 R5, RZ, RZ, UR5 ;  /* 0x00000005ff057e24 */ /* 0x000fe2000f8e00ff */
[----:B--2---:R-:W2:Y:S02]  /*0c60*/  F2F.F64.F32 R10, R0 ;  /* 0x00000000000a7310 */ /* 0x004ea40000201800 */
[----:B-12---:R0:W-:Y:S04]  /*0c70*/  STL.64 [R19], R10 ;  /* 0x0000000a13007387 */ /* 0x0061e80000100a00 */
[----:B------:R-:W-:-:S07]  /*0c80*/  LEPC R20, `(.L_x_19) ;  /* 0x000000001014794e */ /* 0x000fce0000000000 */
[----:B0-----:R-:W-:Y:S05]  /*0c90*/  CALL.ABS.NOINC R8 ;  /* 0x0000000008007343 */ /* 0x001fea0003c00000 */
.L_x_19:
        /* <DEDUP_REMOVED lines=11> */
.L_x_20:
        /* <DEDUP_REMOVED lines=11> */
.L_x_21:
        /* <DEDUP_REMOVED lines=11> */
.L_x_22:
        /* <DEDUP_REMOVED lines=11> */
.L_x_23:
        /* <DEDUP_REMOVED lines=11> */
.L_x_24:
        /* <DEDUP_REMOVED lines=11> */
.L_x_25:
        /* <DEDUP_REMOVED lines=11> */
.L_x_26:
        /* <DEDUP_REMOVED lines=11> */
.L_x_27:
        /* <DEDUP_REMOVED lines=11> */
.L_x_28:
        /* <DEDUP_REMOVED lines=11> */
.L_x_29:
        /* <DEDUP_REMOVED lines=11> */
.L_x_30:
        /* <DEDUP_REMOVED lines=11> */
.L_x_31:
        /* <DEDUP_REMOVED lines=11> */
.L_x_32:
[----:B------:R-:W-:Y:S02]  /*1590*/  ISETP.NE.AND P6, PT, R25, RZ, PT ;  /* 0x000000ff1900720c */ /* 0x000fe40003fc5270 */
[----:B------:R-:W-:-:S05]  /*15a0*/  IADD3 R28, P0, PT, R28, 0x40, RZ ;  /* 0x000000401c1c7810 */ /* 0x000fca0007f1e0ff */
[----:B------:R-:W-:-:S06]  /*15b0*/  IMAD.X R29, RZ, RZ, R29, P0 ;  /* 0x000000ffff1d7224 */ /* 0x000fcc00000e061d */
[----:B------:R-:W-:Y:S05]  /*15c0*/  @P6 BRA `(.L_x_33) ;  /* 0xfffffff400146947 */ /* 0x000fea000383ffff */
[----:B------:R-:W-:Y:S05]  /*15d0*/  BSYNC.RECONVERGENT B6 ;  /* 0x0000000000067941 */ /* 0x000fea0003800200 */
.L_x_16:
[----:B------:R-:W5:Y:S01]  /*15e0*/  LDC R25, c[0x0][0x394] ;  /* 0x0000e500ff197b82 */ /* 0x000f620000000800 */
[----:B------:R-:W-:Y:S01]  /*15f0*/  BSSY.RECONVERGENT B6, `(.L_x_15) ;  /* 0x00000b2000067945 */ /* 0x000fe20003800200 */
[----:B-----5:R-:W-:-:S13]  /*1600*/  LOP3.LUT P0, R0, R25, 0xf, RZ, 0xc0, !PT ;  /* 0x0000000f19007812 */ /* 0x020fda000780c0ff */
[----:B------:R-:W-:Y:S05]  /*1610*/  @!P0 BRA `(.L_x_34) ;  /* 0x0000000800bc8947 */ /* 0x000fea0003800000 */
[----:B------:R-:W-:Y:S02]  /*1620*/  ISETP.GE.U32.AND P0, PT, R0, 0x8, PT ;  /* 0x000000080000780c */ /* 0x000fe40003f06070 */
[----:B------:R-:W-:Y:S02]  /*1630*/  IADD3 R22, P1, PT, R17, 0x8, RZ ;  /* 0x0000000811167810 */ /* 0x000fe40007f3e0ff */
[----:B------:R-:W-:-:S03]  /*1640*/  LOP3.LUT R25, R25, 0x7, RZ, 0xc0, !PT ;  /* 0x0000000719197812 */ /* 0x000fc600078ec0ff */
[----:B-1----:R-:W-:-:S06]  /*1650*/  IMAD.X R2, RZ, RZ, R16, P1 ;  /* 0x000000ffff027224 */ /* 0x002fcc00008e0610 */
[----:B------:R-:W-:Y:S05]  /*1660*/  @!P0 BRA `(.L_x_35) ;  /* 0x0000000400708947 */ /* 0x000fea0003800000 */
[----:B------:R-:W1:Y:S01]  /*1670*/  LDC.64 R18, c[0x0][0x380] ;  /* 0x0000e000ff127b82 */ /* 0x000e620000000a00 */
[----:B0-----:R-:W-:Y:S01]  /*1680*/  MOV R23, 0x0 ;  /* 0x0000000000177802 */ /* 0x001fe20000000f00 */
[----:B------:R-:W3:Y:S01]  /*1690*/  LDCU.64 UR4, c[0x4][0x10] ;  /* 0x01000200ff0477ac */ /* 0x000ee20008000a00 */
[----:B-1----:R-:W-:-:S05]  /*16a0*/  IMAD.WIDE.U32 R18, R24, 0x4, R18 ;  /* 0x0000000418127825 */ /* 0x002fca00078e0012 */
[----:B------:R-:W5:Y:S01]  /*16b0*/  LDG.E R0, desc[UR36][R18.64] ;  /* 0x0000002412007981 */ /* 0x000f62000c1e1900 */
[----:B--2---:R0:W1:Y:S01]  /*16c0*/  LDC.64 R8, c[0x4][R23] ;  /* 0x0100000017087b82 */ /* 0x0040620000000a00 */
[----:B---34-:R-:W-:Y:S01]  /*16d0*/  MOV R4, UR4 ;  /* 0x0000000400047c02 */ /* 0x018fe20008000f00 */
[----:B------:R-:W-:Y:S02]  /*16e0*/  IMAD.U32 R5, RZ, RZ, UR5 ;  /* 0x00000005ff057e24 */ /* 0x000fe4000f8e00ff */
[----:B------:R-:W-:Y:S02]  /*16f0*/  IMAD.MOV.U32 R6, RZ, RZ, R22 ;  /* 0x000000ffff067224 */ /* 0x000fe400078e0016 */
[----:B------:R-:W-:Y:S01]  /*1700*/  IMAD.MOV.U32 R7, RZ, RZ, R2 ;  /* 0x000000ffff077224 */ /* 0x000fe200078e0002 */
[----:B-----5:R-:W2:Y:S02]  /*1710*/  F2F.F64.F32 R10, R0 ;  /* 0x00000000000a7310 */ /* 0x020ea40000201800 */
[----:B-12---:R0:W-:Y:S04]  /*1720*/  STL.64 [R1+0x8], R10 ;  /* 0x0000080a01007387 */ /* 0x0061e80000100a00 */
[----:B------:R-:W-:-:S07]  /*1730*/  LEPC R20, `(.L_x_36) ;  /* 0x000000001014794e */ /* 0x000fce0000000000 */
[----:B0-----:R-:W-:Y:S05]  /*1740*/  CALL.ABS.NOINC R8 ;  /* 0x0000000008007343 */ /* 0x001fea0003c00000 */
.L_x_36:
[----:B------:R-:W2:Y:S01]  /*1750*/  LDG.E R0, desc[UR36][R18.64+0x4] ;  /* 0x0000042412007981 */ /* 0x000ea2000c1e1900 */
[----:B------:R0:W1:Y:S01]  /*1760*/  LDC.64 R8, c[0x4][R23] ;  /* 0x0100000017087b82 */ /* 0x0000620000000a00 */
[----:B------:R-:W3:Y:S01]  /*1770*/  LDCU.64 UR4, c[0x4][0x10] ;  /* 0x01000200ff0477ac */ /* 0x000ee20008000a00 */
[----:B------:R-:W-:Y:S02]  /*1780*/  IMAD.MOV.U32 R6, RZ, RZ, R22 ;  /* 0x000000ffff067224 */ /* 0x000fe400078e0016 */
[----:B------:R-:W-:Y:S01]  /*1790*/  IMAD.MOV.U32 R7, RZ, RZ, R2 ;  /* 0x000000ffff077224 */ /* 0x000fe200078e0002 */
[----:B---3--:R-:W-:Y:S01]  /*17a0*/  MOV R4, UR4 ;  /* 0x0000000400047c02 */ /* 0x008fe20008000f00 */
[----:B------:R-:W-:Y:S01]  /*17b0*/  IMAD.U32 R5, RZ, RZ, UR5 ;  /* 0x00000005ff057e24 */ /* 0x000fe2000f8e00ff */
[----:B--2---:R-:W2:Y:S02]  /*17c0*/  F2F.F64.F32 R10, R0 ;  /* 0x00000000000a7310 */ /* 0x004ea40000201800 */
[----:B-12---:R0:W-:Y:S04]  /*17d0*/  STL.64 [R1+0x8], R10 ;  /* 0x0000080a01007387 */ /* 0x0061e80000100a00 */
[----:B------:R-:W-:-:S07]  /*17e0*/  LEPC R20, `(.L_x_37) ;  /* 0x000000001014794e */ /* 0x000fce0000000000 */
[----:B0-----:R-:W-:Y:S05]  /*17f0*/  CALL.ABS.NOINC R8 ;  /* 0x0000000008007343 */ /* 0x001fea0003c00000 */
.L_x_37:
        /* <DEDUP_REMOVED lines=11> */
.L_x_38:
        /* <DEDUP_REMOVED lines=11> */
.L_x_39:
        /* <DEDUP_REMOVED lines=11> */
.L_x_40:
        /* <DEDUP_REMOVED lines=11> */
.L_x_41:
        /* <DEDUP_REMOVED lines=11> */
.L_x_42:
        /* <DEDUP_REMOVED lines=11> */
.L_x_43:
[----:B------:R-:W-:-:S07]  /*1c20*/  IADD3 R24, PT, PT, R24, 0x8, RZ ;  /* 0x0000000818187810 */ /* 0x000fce0007ffe0ff */
.L_x_35:
[----:B------:R-:W-:-:S13]  /*1c30*/  ISETP.NE.AND P0, PT, R25, RZ, PT ;  /* 0x000000ff1900720c */ /* 0x000fda0003f05270 */
[----:B------:R-:W-:Y:S05]  /*1c40*/  @!P0 BRA `(.L_x_34) ;  /* 0x0000000400308947 */ /* 0x000fea0003800000 */
[----:B------:R-:W1:Y:S01]  /*1c50*/  LDC R0, c[0x0][0x394] ;  /* 0x0000e500ff007b82 */ /* 0x000e620000000800 */
[----:B------:R-:W-:Y:S02]  /*1c60*/  ISETP.GE.U32.AND P0, PT, R25, 0x4, PT ;  /* 0x000000041900780c */ /* 0x000fe40003f06070 */
[----:B-1----:R-:W-:-:S11]  /*1c70*/  LOP3.LUT R25, R0, 0x3, RZ, 0xc0, !PT ;  /* 0x0000000300197812 */ /* 0x002fd600078ec0ff */
[----:B------:R-:W-:Y:S05]  /*1c80*/  @!P0 BRA `(.L_x_44) ;  /* 0x0000000000c08947 */ /* 0x000fea0003800000 */
[----:B------:R-:W1:Y:S01]  /*1c90*/  LDC.64 R18, c[0x0][0x380] ;  /* 0x0000e000ff127b82 */ /* 0x000e620000000a00 */
[----:B0-----:R-:W-:Y:S01]  /*1ca0*/  MOV R23, 0x0 ;  /* 0x0000000000177802 */ /* 0x001fe20000000f00 */
[----:B------:R-:W3:Y:S01]  /*1cb0*/  LDCU.64 UR4, c[0x4][0x10] ;  /* 0x01000200ff0477ac */ /* 0x000ee20008000a00 */
[----:B-1----:R-:W-:-:S05]  /*1cc0*/  IMAD.WIDE.U32 R18, R24, 0x4, R18 ;  /* 0x0000000418127825 */ /* 0x002fca00078e0012 */
[----:B------:R-:W5:Y:S01]  /*1cd0*/  LDG.E R0, desc[UR36][R18.64] ;  /* 0x0000002412007981 */ /* 0x000f62000c1e1900 */
[----:B--2---:R0:W1:Y:S01]  /*1ce0*/  LDC.64 R8, c[0x4][R23] ;  /* 0x0100000017087b82 */ /* 0x0040620000000a00 */
[----:B---34-:R-:W-:Y:S01]  /*1cf0*/  IMAD.U32 R4, RZ, RZ, UR4 ;  /* 0x00000004ff047e24 */ /* 0x018fe2000f8e00ff */
[----:B------:R-:W-:Y:S01]  /*1d00*/  MOV R7, R2 ;  /* 0x0000000200077202 */ /* 0x000fe20000000f00 */
[----:B------:R-:W-:Y:S02]  /*1d10*/  IMAD.U32 R5, RZ, RZ, UR5 ;  /* 0x00000005ff057e24 */ /* 0x000fe4000f8e00ff */
[----:B------:R-:W-:Y:S01]  /*1d20*/  IMAD.MOV.U32 R6, RZ, RZ, R22 ;  /* 0x000000ffff067224 */ /* 0x000fe200078e0016 */
[----:B-----5:R-:W2:Y:S02]  /*1d30*/  F2F.F64.F32 R10, R0 ;  /* 0x00000000000a7310 */ /* 0x020ea40000201800 */
[----:B-12---:R0:W-:Y:S04]  /*1d40*/  STL.64 [R1+0x8], R10 ;  /* 0x0000080a01007387 */ /* 0x0061e80000100a00 */
[----:B------:R-:W-:-:S07]  /*1d50*/  LEPC R20, `(.L_x_45) ;  /* 0x000000001014794e */ /* 0x000fce0000000000 */
[----:B0-----:R-:W-:Y:S05]  /*1d60*/  CALL.ABS.NOINC R8 ;  /* 0x0000000008007343 */ /* 0x001fea0003c00000 */
.L_x_45:
[----:B------:R-:W2:Y:S01]  /*1d70*/  LDG.E R0, desc[UR36][R18.64+0x4] ;  /* 0x0000042412007981 */ /* 0x000ea2000c1e1900 */
[----:B------:R0:W1:Y:S01]  /*1d80*/  LDC.64 R8, c[0x4][R23] ;  /* 0x0100000017087b82 */ /* 0x0000620000000a00 */
[----:B------:R-:W3:Y:S01]  /*1d90*/  LDCU.64 UR4, c[0x4][0x10] ;  /* 0x01000200ff0477ac */ /* 0x000ee20008000a00 */
[----:B------:R-:W-:Y:S01]  /*1da0*/  IMAD.MOV.U32 R6, RZ, RZ, R22 ;  /* 0x000000ffff067224 */ /* 0x000fe200078e0016 */
[----:B------:R-:W-:Y:S01]  /*1db0*/  MOV R7, R2 ;  /* 0x0000000200077202 */ /* 0x000fe20000000f00 */
[----:B---3--:R-:W-:Y:S02]  /*1dc0*/  IMAD.U32 R4, RZ, RZ, UR4 ;  /* 0x00000004ff047e24 */ /* 0x008fe4000f8e00ff */
[----:B------:R-:W-:Y:S01]  /*1dd0*/  IMAD.U32 R5, RZ, RZ, UR5 ;  /* 0x00000005ff057e24 */ /* 0x000fe2000f8e00ff */
[----:B--2---:R-:W2:Y:S02]  /*1de0*/  F2F.F64.F32 R10, R0 ;  /* 0x00000000000a7310 */ /* 0x004ea40000201800 */
[----:B-12---:R0:W-:Y:S04]  /*1df0*/  STL.64 [R1+0x8], R10 ;  /* 0x0000080a01007387 */ /* 0x0061e80000100a00 */
[----:B------:R-:W-:-:S07]  /*1e00*/  LEPC R20, `(.L_x_46) ;  /* 0x000000001014794e */ /* 0x000fce0000000000 */
[----:B0-----:R-:W-:Y:S05]  /*1e10*/  CALL.ABS.NOINC R8 ;  /* 0x0000000008007343 */ /* 0x001fea0003c00000 */
.L_x_46:
        /* <DEDUP_REMOVED lines=11> */
.L_x_47:
        /* <DEDUP_REMOVED lines=11> */
.L_x_48:
[----:B------:R-:W-:-:S07]  /*1f80*/  VIADD R24, R24, 0x4 ;  /* 0x0000000418187836 */ /* 0x000fce0000000000 */
.L_x_44:
[----:B------:R-:W-:-:S13]  /*1f90*/  ISETP.NE.AND P0, PT, R25, RZ, PT ;  /* 0x000000ff1900720c */ /* 0x000fda0003f05270 */
[----:B------:R-:W-:Y:S05]  /*1fa0*/  @!P0 BRA `(.L_x_34) ;  /* 0x0000000000588947 */ /* 0x000fea0003800000 */
[----:B------:R-:W1:Y:S01]  /*1fb0*/  LDC.64 R18, c[0x0][0x380] ;  /* 0x0000e000ff127b82 */ /* 0x000e620000000a00 */
[----:B------:R-:W-:Y:S02]  /*1fc0*/  IMAD.MOV R25, RZ, RZ, -R25 ;  /* 0x000000ffff197224 */ /* 0x000fe400078e0a19 */
[----:B-1----:R-:W-:-:S07]  /*1fd0*/  IMAD.WIDE.U32 R18, R24, 0x4, R18 ;  /* 0x0000000418127825 */ /* 0x002fce00078e0012 */
.L_x_50:
[----:B------:R-:W5:Y:S01]  /*1fe0*/  LDG.E R0, desc[UR36][R18.64] ;  /* 0x0000002412007981 */ /* 0x000f62000c1e1900 */
[----:B--2---:R-:W-:Y:S01]  /*1ff0*/  MOV R8, 0x0 ;  /* 0x0000000000087802 */ /* 0x004fe20000000f00 */
[----:B------:R-:W1:Y:S01]  /*2000*/  LDCU.64 UR4, c[0x4][0x10] ;  /* 0x01000200ff0477ac */ /* 0x000e620008000a00 */
[----:B------:R-:W-:Y:S02]  /*2010*/  VIADD R25, R25, 0x1 ;  /* 0x0000000119197836 */ /* 0x000fe40000000000 */
[----:B------:R-:W-:Y:S02]  /*2020*/  IMAD.MOV.U32 R6, RZ, RZ, R22 ;  /* 0x000000ffff067224 */ /* 0x000fe400078e0016 */
[----:B0-----:R-:W0:Y:S01]  /*2030*/  LDC.64 R8, c[0x4][R8] ;  /* 0x0100000008087b82 */ /* 0x001e220000000a00 */
[----:B------:R-:W-:Y:S01]  /*2040*/  ISETP.NE.AND P0, PT, R25, RZ, PT ;  /* 0x000000ff1900720c */ /* 0x000fe20003f05270 */
[----:B---34-:R-:W-:Y:S01]  /*2050*/  IMAD.MOV.U32 R7, RZ, RZ, R2 ;  /* 0x000000ffff077224 */ /* 0x018fe200078e0002 */
[----:B-1----:R-:W-:Y:S01]  /*2060*/  MOV R4, UR4 ;  /* 0x0000000400047c02 */ /* 0x002fe20008000f00 */
[----:B------:R-:W-:Y:S01]  /*2070*/  IMAD.U32 R5, RZ, RZ, UR5 ;  /* 0x00000005ff057e24 */ /* 0x000fe2000f8e00ff */
[----:B-----5:R1:W2:Y:S02]  /*2080*/  F2F.F64.F32 R10, R0 ;  /* 0x00000000000a7310 */ /* 0x0202a40000201800 */
[----:B-1----:R-:W-:Y:S01]  /*2090*/  P2R R0, PR, RZ, 0x1 ;  /* 0x00000001ff007803 */ /* 0x002fe20000000000 */
[----:B0-2---:R1:W-:Y:S06]  /*20a0*/  STL.64 [R1+0x8], R10 ;  /* 0x0000080a01007387 */ /* 0x0053ec0000100a00 */
[----:B------:R-:W-:-:S07]  /*20b0*/  LEPC R20, `(.L_x_49) ;  /* 0x000000001014794e */ /* 0x000fce0000000000 */
[----:B-1----:R-:W-:Y:S05]  /*20c0*/  CALL.ABS.NOINC R8 ;  /* 0x0000000008007343 */ /* 0x002fea0003c00000 */
.L_x_49:
[----:B------:R-:W-:Y:S02]  /*20d0*/  ISETP.NE.AND P6, PT, R25, RZ, PT ;  /* 0x000000ff1900720c */ /* 0x000fe40003fc5270 */
[----:B------:R-:W-:-:S04]  /*20e0*/  IADD3 R18, P0, PT, R18, 0x4, RZ ;  /* 0x0000000412127810 */ /* 0x000fc80007f1e0ff */
[----:B------:R-:W-:-:S07]  /*20f0*/  IADD3.X R19, PT, PT, RZ, R19, RZ, P0, !PT ;  /* 0x00000013ff137210 */ /* 0x000fce00007fe4ff */
[----:B------:R-:W-:Y:S05]  /*2100*/  @P6 BRA `(.L_x_50) ;  /* 0xfffffffc00b46947 */ /* 0x000fea000383ffff */
.L_x_34:
[----:B------:R-:W-:Y:S05]  /*2110*/  BSYNC.RECONVERGENT B6 ;  /* 0x0000000000067941 */ /* 0x000fea0003800200 */
.L_x_15:
[----:B------:R-:W-:Y:S01]  /*2120*/  MOV R0, 0x0 ;  /* 0x0000000000007802 */ /* 0x000fe20000000f00 */
[----:B------:R-:W5:Y:S01]  /*2130*/  LDCU.64 UR4, c[0x4][0x18] ;  /* 0x01000300ff0477ac */ /* 0x000f620008000a00 */
[----:B--234-:R-:W-:Y:S02]  /*2140*/  CS2R R6, SRZ ;  /* 0x0000000000067805 */ /* 0x01cfe4000001ff00 */
[----:B01----:R0:W1:Y:S01]  /*2150*/  LDC.64 R2, c[0x4][R0] ;  /* 0x0100000000027b82 */ /* 0x0030620000000a00 */
[----:B-----5:R-:W-:Y:S02]  /*2160*/  IMAD.U32 R4, RZ, RZ, UR4 ;  /* 0x00000004ff047e24 */ /* 0x020fe4000f8e00ff */
[----:B0-----:R-:W-:-:S07]  /*2170*/  IMAD.U32 R5, RZ, RZ, UR5 ;  /* 0x00000005ff057e24 */ /* 0x001fce000f8e00ff */
[----:B------:R-:W-:-:S07]  /*2180*/  LEPC R20, `(.L_x_14) ;  /* 0x000000001014794e */ /* 0x000fce0000000000 */
[----:B-1----:R-:W-:Y:S05]  /*2190*/  CALL.ABS.NOINC R2 ;  /* 0x0000000002007343 */ /* 0x002fea0003c00000 */
.L_x_14:
[----:B------:R-:W5:Y:S01]  /*21a0*/  S2UR UR7, SR_CgaCtaId ;  /* 0x00000000000779c3 */ /* 0x000f620000008800 */
[----:B------:R-:W-:Y:S02]  /*21b0*/  UMOV UR4, 0x400 ;  /* 0x0000040000047882 */ /* 0x000fe40000000000 */
[----:B------:R-:W-:Y:S02]  /*21c0*/  UIADD3 UR5, UPT, UPT, UR4, 0x400, URZ ;  /* 0x0000040004057890 */ /* 0x000fe4000fffe0ff */
[----:B------:R-:W-:Y:S02]  /*21d0*/  UIADD3 UR6, UPT, UPT, UR4, 0x800, URZ ;  /* 0x0000080004067890 */ /* 0x000fe4000fffe0ff */
[----:B-----5:R-:W-:Y:S02]  /*21e0*/  ULEA UR4, UR7, UR4, 0x18 ;  /* 0x0000000407047291 */ /* 0x020fe4000f8ec0ff */
[----:B------:R-:W-:Y:S02]  /*21f0*/  ULEA UR5, UR7, UR5, 0x18 ;  /* 0x0000000507057291 */ /* 0x000fe4000f8ec0ff */
[----:B------:R-:W-:-:S02]  /*2200*/  ULEA UR6, UR7, UR6, 0x18 ;  /* 0x0000000607067291 */ /* 0x000fc4000f8ec0ff */
[C---:B------:R-:W-:Y:S02]  /*2210*/  LEA R22, R26.reuse, UR4, 0x2 ;  /* 0x000000041a167c11 */ /* 0x040fe4000f8e10ff */
[C---:B------:R-:W-:Y:S02]  /*2220*/  LEA R18, R26.reuse, UR5, 0x2 ;  /* 0x000000051a127c11 */ /* 0x040fe4000f8e10ff */
[----:B------:R-:W-:Y:S01]  /*2230*/  LEA R19, R26, UR6, 0x2 ;  /* 0x000000061a137c11 */ /* 0x000fe2000f8e10ff */
[----:B------:R-:W-:Y:S05]  /*2240*/  WARPSYNC.ALL ;  /* 0x0000000000007948 */ /* 0x000fea0003800000 */
[----:B------:R-:W2:Y:S01]  /*2250*/  LDCU UR4, c[0x0][0x394] ;  /* 0x00007280ff0477ac */ /* 0x000ea20008000800 */
[----:B------:R0:W-:Y:S04]  /*2260*/  STS [R22], RZ ;  /* 0x000000ff16007388 */ /* 0x0001e80000000800 */
[----:B------:R0:W-:Y:S04]  /*2270*/  STS [R18], RZ ;  /* 0x000000ff12007388 */ /* 0x0001e80000000800 */
[----:B------:R0:W-:Y:S01]  /*2280*/  STS [R19], R26 ;  /* 0x0000001a13007388 */ /* 0x0001e20000000800 */
[----:B--234-:R-:W-:Y:S01]  /*2290*/  IMAD.U32 R7, RZ, RZ, UR4 ;  /* 0x00000004ff077e24 */ /* 0x01cfe2000f8e00ff */
[----:B------:R-:W-:Y:S04]  /*22a0*/  BAR.SYNC.DEFER_BLOCKING 0x0 ;  /* 0x0000000000007b1d */ /* 0x000fe80000010000 */
[----:B------:R-:W-:-:S13]  /*22b0*/  ISETP.GE.AND P0, PT, R7, 0x1, PT ;  /* 0x000000010700780c */ /* 0x000fda0003f06270 */
[----:B0-----:R-:W-:Y:S05]  /*22c0*/  @!P0 BRA `(.L_x_51) ;  /* 0x0000000400688947 */ /* 0x001fea0003800000 */
[----:B------:R-:W1:Y:S01]  /*22d0*/  LDCU UR4, c[0x0][0x390] ;  /* 0x00007200ff0477ac */ /* 0x000e620008000800 */
[----:B------:R-:W-:Y:S02]  /*22e0*/  I2FP.F32.S32 R0, R7 ;  /* 0x0000000700007245 */ /* 0x000fe40000201400 */
[----:B-1----:R-:W-:-:S04]  /*22f0*/  I2FP.F32.S32 R3, UR4 ;  /* 0x0000000400037c45 */ /* 0x002fc80008201400 */
[----:B------:R-:W0:Y:S08]  /*2300*/  MUFU.RCP R2, R3 ;  /* 0x0000000300027308 */ /* 0x000e300000001000 */
[----:B------:R-:W1:Y:S01]  /*2310*/  FCHK P0, R0, R3 ;  /* 0x0000000300007302 */ /* 0x000e620000000000 */
[----:B0-----:R-:W-:-:S04]  /*2320*/  FFMA R5, -R3, R2, 1 ;  /* 0x3f80000003057423 */ /* 0x001fc80000000102 */
[----:B------:R-:W-:-:S04]  /*2330*/  FFMA R5, R2, R5, R2 ;  /* 0x0000000502057223 */ /* 0x000fc80000000002 */
[----:B------:R-:W-:-:S04]  /*2340*/  FFMA R2, R0, R5, RZ ;  /* 0x0000000500027223 */ /* 0x000fc800000000ff */
[----:B------:R-:W-:-:S04]  /*2350*/  FFMA R4, -R3, R2, R0 ;  /* 0x0000000203047223 */ /* 0x000fc80000000100 */
[----:B------:R-:W-:Y:S01]  /*2360*/  FFMA R23, R5, R4, R2 ;  /* 0x0000000405177223 */ /* 0x000fe20000000002 */
[----:B-1----:R-:W-:Y:S06]  /*2370*/  @!P0 BRA `(.L_x_52) ;  /* 0x00000000000c8947 */ /* 0x002fec0003800000 */
[----:B------:R-:W-:-:S07]  /*2380*/  MOV R2, 0x23a0 ;  /* 0x000023a000027802 */ /* 0x000fce0000000f00 */
[----:B------:R-:W-:Y:S05]  /*2390*/  CALL.REL.NOINC `($__internal_0_$__cuda_sm3x_div_rn_noftz_f32_slowpath) ;  /* 0x0000001c00b87944 */ /* 0x000fea0003c00000 */
[----:B------:R-:W-:-:S07]  /*23a0*/  MOV R23, R0 ;  /* 0x0000000000177202 */ /* 0x000fce0000000f00 */
.L_x_52:
[----:B------:R-:W0:Y:S01]  /*23b0*/  F2I.CEIL.NTZ R23, R23 ;  /* 0x0000001700177305 */ /* 0x000e22000020b100 */
[----:B------:R-:W-:-:S07]  /*23c0*/  IMAD.MOV.U32 R24, RZ, RZ, RZ ;  /* 0x000000ffff187224 */ /* 0x000fce00078e00ff */
.L_x_62:
[----:B------:R-:W-:Y:S01]  /*23d0*/  STS [R19], R26 ;  /* 0x0000001a13007388 */ /* 0x000fe20000000800 */
[----:B------:R-:W-:Y:S03]  /*23e0*/  BSSY.RECONVERGENT B0, `(.L_x_53) ;  /* 0x0000012000007945 */ /* 0x000fe60003800200 */
[----:B0-----:R-:W0:Y:S02]  /*23f0*/  LDS R0, [R22] ;  /* 0x0000000016007984 */ /* 0x001e240000000800 */
[----:B0-----:R-:W-:-:S13]  /*2400*/  ISETP.GE.AND P0, PT, R0, R23, PT ;  /* 0x000000170000720c */ /* 0x001fda0003f06270 */
[----:B-12---:R-:W-:Y:S05]  /*2410*/  @P0 BRA `(.L_x_54) ;  /* 0x0000000000300947 */ /* 0x006fea0003800000 */
[----:B------:R-:W0:Y:S02]  /*2420*/  LDCU.64 UR4, c[0x0][0x390] ;  /* 0x00007200ff0477ac */ /* 0x000e240008000a00 */
[----:B0-----:R-:W-:-:S05]  /*2430*/  IMAD R5, R0, UR4, R26 ;  /* 0x0000000400057c24 */ /* 0x001fca000f8e021a */
[----:B------:R-:W-:-:S13]  /*2440*/  ISETP.GE.AND P0, PT, R5, UR5, PT ;  /* 0x0000000505007c0c */ /* 0x000fda000bf06270 */
[----:B------:R-:W-:Y:S05]  /*2450*/  @P0 BRA `(.L_x_55) ;  /* 0x0000000000140947 */ /* 0x000fea0003800000 */
[----:B------:R-:W0:Y:S02]  /*2460*/  LDC.64 R2, c[0x0][0x380] ;  /* 0x0000e000ff027b82 */ /* 0x000e240000000a00 */
[----:B0-----:R-:W-:-:S06]  /*2470*/  IMAD.WIDE R2, R5, 0x4, R2 ;  /* 0x0000000405027825 */ /* 0x001fcc00078e0202 */
[----:B------:R-:W2:Y:S04]  /*2480*/  LDG.E R3, desc[UR36][R2.64] ;  /* 0x0000002402037981 */ /* 0x000ea8000c1e1900 */
[----:B--2---:R0:W-:Y:S01]  /*2490*/  STS [R18], R3 ;  /* 0x0000000312007388 */ /* 0x0041e20000000800 */
[----:B------:R-:W-:Y:S05]  /*24a0*/  BRA `(.L_x_56) ;  /* 0x0000000000147947 */ /* 0x000fea0003800000 */
.L_x_55:
[----:B------:R-:W-:-:S05]  /*24b0*/  IMAD.MOV.U32 R3, RZ, RZ, -0x1 ;  /* 0xffffffffff037424 */ /* 0x000fca00078e00ff */
[----:B------:R1:W-:Y:S01]  /*24c0*/  STS [R18], R3 ;  /* 0x0000000312007388 */ /* 0x0003e20000000800 */
[----:B------:R-:W-:Y:S05]  /*24d0*/  BRA `(.L_x_56) ;  /* 0x0000000000087947 */ /* 0x000fea0003800000 */
.L_x_54:
[----:B------:R-:W-:-:S05]  /*24e0*/  IMAD.MOV.U32 R3, RZ, RZ, -0x1 ;  /* 0xffffffffff037424 */ /* 0x000fca00078e00ff */
[----:B------:R2:W-:Y:S02]  /*24f0*/  STS [R18], R3 ;  /* 0x0000000312007388 */ /* 0x0005e40000000800 */
.L_x_56:
[----:B------:R-:W-:Y:S05]  /*2500*/  BSYNC.RECONVERGENT B0 ;  /* 0x0000000000007941 */ /* 0x000fea0003800200 */
.L_x_53:
[----:B------:R-:W3:Y:S02]  /*2510*/  LDCU UR4, c[0x0][0x390] ;  /* 0x00007200ff0477ac */ /* 0x000ee40008000800 */
[----:B---3--:R-:W-:Y:S01]  /*2520*/  UISETP.GE.U32.AND UP0, UPT, UR4, 0x2, UPT ;  /* 0x000000020400788c */ /* 0x008fe2000bf06070 */
[----:B------:R-:W-:Y:S08]  /*2530*/  BAR.SYNC.DEFER_BLOCKING 0x0 ;  /* 0x0000000000007b1d */ /* 0x000ff00000010000 */
[----:B------:R-:W-:Y:S05]  /*2540*/  BRA.U !UP0, `(.L_x_57) ;  /* 0x0000000108487547 */ /* 0x000fea000b800000 */
[----:B------:R-:W0:Y:S02]  /*2550*/  LDCU UR4, c[0x0][0x390] ;  /* 0x00007200ff0477ac */ /* 0x000e240008000800 */
[----:B012---:R-:W-:-:S07]  /*2560*/  MOV R3, UR4 ;  /* 0x0000000400037c02 */ /* 0x007fce0008000f00 */
.L_x_60:
[----:B------:R-:W-:Y:S01]  /*2570*/  SHF.R.S32.HI R3, RZ, 0x1, R3 ;  /* 0x00000001ff037819 */ /* 0x000fe20000011403 */
[----:B------:R-:W-:Y:S03]  /*2580*/  BSSY.RECONVERGENT B0, `(.L_x_58) ;  /* 0x000000b000007945 */ /* 0x000fe60003800200 */
[----:B------:R-:W-:-:S13]  /*2590*/  ISETP.GE.AND P0, PT, R26, R3, PT ;  /* 0x000000031a00720c */ /* 0x000fda0003f06270 */
[----:B0-----:R-:W-:Y:S05]  /*25a0*/  @P0 BRA `(.L_x_59) ;  /* 0x0000000000200947 */ /* 0x001fea0003800000 */
[----:B------:R-:W-:Y:S01]  /*25b0*/  IMAD R0, R3, 0x4, R18 ;  /* 0x0000000403007824 */ /* 0x000fe200078e0212 */
[----:B------:R-:W-:Y:S04]  /*25c0*/  LDS R2, [R18] ;  /* 0x0000000012027984 */ /* 0x000fe80000000800 */
[----:B------:R-:W0:Y:S02]  /*25d0*/  LDS R5, [R0] ;  /* 0x0000000000057984 */ /* 0x000e240000000800 */
[----:B0-----:R-:W-:-:S13]  /*25e0*/  ISETP.GE.U32.AND P0, PT, R5, R2, PT ;  /* 0x000000020500720c */ /* 0x001fda0003f06070 */
[----:B------:R-:W-:Y:S01]  /*25f0*/  @!P0 IMAD R2, R3, 0x4, R19 ;  /* 0x0000000403028824 */ /* 0x000fe200078e0213 */
[----:B------:R-:W-:Y:S05]  /*2600*/  @!P0 STS [R18], R5 ;  /* 0x0000000512008388 */ /* 0x000fea0000000800 */
[----:B------:R-:W0:Y:S04]  /*2610*/  @!P0 LDS R2, [R2] ;  /* 0x0000000002028984 */ /* 0x000e280000000800 */
[----:B0-----:R0:W-:Y:S02]  /*2620*/  @!P0 STS [R19], R2 ;  /* 0x0000000213008388 */ /* 0x0011e40000000800 */
.L_x_59:
[----:B------:R-:W-:Y:S05]  /*2630*/  BSYNC.RECONVERGENT B0 ;  /* 0x0000000000007941 */ /* 0x000fea0003800200 */
.L_x_58:
[----:B------:R-:W-:Y:S01]  /*2640*/  BAR.SYNC.DEFER_BLOCKING 0x0 ;  /* 0x0000000000007b1d */ /* 0x000fe20000010000 */
[----:B------:R-:W-:-:S13]  /*2650*/  ISETP.GT.U32.AND P0, PT, R3, 0x1, PT ;  /* 0x000000010300780c */ /* 0x000fda0003f04070 */
[----:B------:R-:W-:Y:S05]  /*2660*/  @P0 BRA `(.L_x_60) ;  /* 0xfffffffc00c00947 */ /* 0x000fea000383ffff */
.L_x_57:
[----:B------:R-:W-:-:S13]  /*2670*/  ISETP.NE.AND P0, PT, R26, RZ, PT ;  /* 0x000000ff1a00720c */ /* 0x000fda0003f05270 */
[----:B------:R-:W-:Y:S05]  /*2680*/  @P0 BRA `(.L_x_61) ;  /* 0x00000000005c0947 */ /* 0x000fea0003800000 */
[----:B------:R-:W3:Y:S01]  /*2690*/  S2UR UR5, SR_CgaCtaId ;  /* 0x00000000000579c3 */ /* 0x000ee20000008800 */
[----:B------:R-:W-:Y:S01]  /*26a0*/  UMOV UR4, 0x400 ;  /* 0x0000040000047882 */ /* 0x000fe20000000000 */
[----:B0-----:R-:W-:Y:S01]  /*26b0*/  MOV R2, 0x0 ;  /* 0x0000000000027802 */ /* 0x001fe20000000f00 */
[----:B------:R-:W-:Y:S02]  /*26c0*/  IMAD.MOV.U32 R6, RZ, RZ, R17 ;  /* 0x000000ffff067224 */ /* 0x000fe400078e0011 */
[----:B------:R-:W-:-:S03]  /*26d0*/  IMAD.MOV.U32 R7, RZ, RZ, R16 ;  /* 0x000000ffff077224 */ /* 0x000fc600078e0010 */
[----:B------:R-:W0:Y:S08]  /*26e0*/  LDC.64 R10, c[0x0][0x388] ;  /* 0x0000e200ff0a7b82 */ /* 0x000e300000000a00 */
[----:B-12---:R-:W1:Y:S01]  /*26f0*/  LDC.64 R2, c[0x4][R2] ;  /* 0x0100000002027b82 */ /* 0x006e620000000a00 */
[----:B---3--:R-:W-:Y:S01]  /*2700*/  ULEA UR4, UR5, UR4, 0x18 ;  /* 0x0000000405047291 */ /* 0x008fe2000f8ec0ff */
[----:B0-----:R-:W-:-:S08]  /*2710*/  IMAD.WIDE.U32 R10, R24, 0x4, R10 ;  /* 0x00000004180a7825 */ /* 0x001fd000078e000a */
[----:B------:R-:W0:Y:S02]  /*2720*/  LDS R0, [UR4+0x800] ;  /* 0x00080004ff007984 */ /* 0x000e240008000800 */
[----:B0-----:R-:W-:-:S05]  /*2730*/  LEA R0, R0, UR4, 0x2 ;  /* 0x0000000400007c11 */ /* 0x001fca000f8e10ff */
[----:B------:R-:W0:Y:S02]  /*2740*/  LDS R5, [R0] ;  /* 0x0000000000057984 */ /* 0x000e240000000800 */
[----:B0-----:R-:W-:-:S05]  /*2750*/  VIADD R5, R5, 0x1 ;  /* 0x0000000105057836 */ /* 0x001fca0000000000 */
[----:B------:R0:W-:Y:S04]  /*2760*/  STS [R0], R5 ;  /* 0x0000000500007388 */ /* 0x0001e80000000800 */
[----:B------:R-:W2:Y:S01]  /*2770*/  LDS R8, [UR4+0x400] ;  /* 0x00040004ff087984 */ /* 0x000ea20008000800 */
[----:B------:R-:W3:Y:S02]  /*2780*/  LDCU.64 UR4, c[0x4][0x8] ;  /* 0x01000100ff0477ac */ /* 0x000ee40008000a00 */
[----:B---3--:R-:W-:Y:S01]  /*2790*/  MOV R4, UR4 ;  /* 0x0000000400047c02 */ /* 0x008fe20008000f00 */
[----:B0-----:R-:W-:Y:S01]  /*27a0*/  IMAD.U32 R5, RZ, RZ, UR5 ;  /* 0x00000005ff057e24 */ /* 0x001fe2000f8e00ff */
[----:B--2---:R-:W0:Y:S01]  /*27b0*/  F2F.F64.F32 R12, R8 ;  /* 0x00000008000c7310 */ /* 0x004e220000201800 */
[----:B------:R2:W-:Y:S04]  /*27c0*/  STG.E desc[UR36][R10.64], R8 ;  /* 0x000000080a007986 */ /* 0x0005e8000c101924 */
[----:B01----:R2:W-:Y:S02]  /*27d0*/  STL.64 [R1], R12 ;  /* 0x0000000c01007387 */ /* 0x0035e40000100a00 */
[----:B------:R-:W-:-:S07]  /*27e0*/  LEPC R20, `(.L_x_61) ;  /* 0x000000001014794e */ /* 0x000fce0000000000 */
[----:B--2---:R-:W-:Y:S05]  /*27f0*/  CALL.ABS.NOINC R2 ;  /* 0x0000000002007343 */ /* 0x004fea0003c00000 */
.L_x_61:
[----:B------:R-:W-:Y:S05]  /*2800*/  WARPSYNC.ALL ;  /* 0x0000000000007948 */ /* 0x000fea0003800000 */
[----:B------:R-:W3:Y:S01]  /*2810*/  LDCU UR4, c[0x0][0x394] ;  /* 0x00007280ff0477ac */ /* 0x000ee20008000800 */
[----:B------:R-:W-:Y:S01]  /*2820*/  IADD3 R24, PT, PT, R24, 0x1, RZ ;  /* 0x0000000118187810 */ /* 0x000fe20007ffe0ff */
[----:B---3--:R-:W-:Y:S01]  /*2830*/  IMAD.U32 R7, RZ, RZ, UR4 ;  /* 0x00000004ff077e24 */ /* 0x008fe2000f8e00ff */
[----:B------:R-:W-:Y:S04]  /*2840*/  BAR.SYNC.DEFER_BLOCKING 0x0 ;  /* 0x0000000000007b1d */ /* 0x000fe80000010000 */
[----:B------:R-:W-:-:S13]  /*2850*/  ISETP.NE.AND P0, PT, R24, R7, PT ;  /* 0x000000071800720c */ /* 0x000fda0003f05270 */
[----:B------:R-:W-:Y:S05]  /*2860*/  @P0 BRA `(.L_x_62) ;  /* 0xfffffff800d80947 */ /* 0x000fea000383ffff */
.L_x_51:
[----:B------:R-:W-:Y:S01]  /*2870*/  BAR.SYNC.DEFER_BLOCKING 0x0 ;  /* 0x0000000000007b1d */ /* 0x000fe20000010000 */
[----:B------:R-:W-:-:S05]  /*2880*/  ISETP.NE.AND P0, PT, R26, RZ, PT ;  /* 0x000000ff1a00720c */ /* 0x000fca0003f05270 */
[----:B------:R-:W3:Y:S01]  /*2890*/  LDCU UR38, c[0x0][0x390] ;  /* 0x00007200ff2677ac */ /* 0x000ee20008000800 */
[----:B------:R-:W-:Y:S07]  /*28a0*/  BSSY.RECONVERGENT B8, `(.L_x_63) ;  /* 0x000018d000087945 */ /* 0x000fee0003800200 */
[----:B------:R-:W-:Y:S05]  /*28b0*/  @P0 BRA `(.L_x_64) ;  /* 0x00000018002c0947 */ /* 0x000fea0003800000 */
[----:B------:R-:W-:Y:S01]  /*28c0*/  ISETP.GE.AND P0, PT, R7, 0x1, PT ;  /* 0x000000010700780c */ /* 0x000fe20003f06270 */
[----:B------:R-:W-:-:S12]  /*28d0*/  BSSY.RECONVERGENT B7, `(.L_x_65) ;  /* 0x0000181000077945 */ /* 0x000fd80003800200 */
[----:B------:R-:W-:Y:S05]  /*28e0*/  @!P0 BRA `(.L_x_66) ;  /* 0x0000001400fc8947 */ /* 0x000fea0003800000 */
[C---:B------:R-:W-:Y:S01]  /*28f0*/  ISETP.GE.U32.AND P0, PT, R7.reuse, 0x10, PT ;  /* 0x000000100700780c */ /* 0x040fe20003f06070 */
[----:B------:R-:W-:Y:S01]  /*2900*/  BSSY.RECONVERGENT B6, `(.L_x_67) ;  /* 0x00000c9000067945 */ /* 0x000fe20003800200 */
[----:B------:R-:W-:Y:S01]  /*2910*/  LOP3.LUT R25, R7, 0xf, RZ, 0xc0, !PT ;  /* 0x0000000f07197812 */ /* 0x000fe200078ec0ff */
[----:B------:R-:W-:-:S10]  /*2920*/  IMAD.MOV.U32 R24, RZ, RZ, RZ ;  /* 0x000000ffff187224 */ /* 0x000fd400078e00ff */
[----:B------:R-:W-:Y:S05]  /*2930*/  @!P0 BRA `(.L_x_68) ;  /* 0x0000000c00148947 */ /* 0x000fea0003800000 */
[----:B------:R-:W4:Y:S01]  /*2940*/  LDCU.64 UR4, c[0x0][0x388] ;  /* 0x00007100ff0477ac */ /* 0x000f220008000a00 */
[----:B------:R-:W-:Y:S01]  /*2950*/  LOP3.LUT R24, R7, 0x7ffffff0, RZ, 0xc0, !PT ;  /* 0x7ffffff007187812 */ /* 0x000fe200078ec0ff */
[----:B01----:R-:W-:-:S03]  /*2960*/  VIADD R2, R17, 0x8 ;  /* 0x0000000811027836 */ /* 0x003fc60000000000 */
[----:B------:R-:W-:Y:S01]  /*2970*/  IADD3 R23, PT, PT, -R24, RZ, RZ ;  /* 0x000000ff18177210 */ /* 0x000fe20007ffe1ff */
[----:B----4-:R-:W-:-:S04]  /*2980*/  UIADD3 UR4, UP0, UPT, UR4, 0x20, URZ ;  /* 0x0000002004047890 */ /* 0x010fc8000ff1e0ff */
[----:B------:R-:W-:Y:S02]  /*2990*/  UIADD3.X UR5, UPT, UPT, URZ, UR5, URZ, UP0, !UPT ;  /* 0x00000005ff057290 */ /* 0x000fe400087fe4ff */
[----:B------:R-:W-:-:S04]  /*29a0*/  IMAD.U32 R28, RZ, RZ, UR4 ;  /* 0x00000004ff1c7e24 */ /* 0x000fc8000f8e00ff */
[----:B------:R-:W-:-:S07]  /*29b0*/  IMAD.U32 R29, RZ, RZ, UR5 ;  /* 0x00000005ff1d7e24 */ /* 0x000fce000f8e00ff */
.L_x_85:
[----:B------:R-:W4:Y:S01]  /*29c0*/  LDG.E R0, desc[UR36][R28.64+-0x20] ;  /* 0xffffe0241c007981 */ /* 0x000f22000c1e1900 */
[----:B------:R-:W2:Y:S01]  /*29d0*/  LDCU UR4, c[0x0][0x2f8] ;  /* 0x00005f00ff0477ac */ /* 0x000ea20008000800 */
[----:B------:R-:W-:Y:S02]  /*29e0*/  MOV R8, 0x0 ;  /* 0x0000000000087802 */ /* 0x000fe40000000f00 */
[----:B------:R-:W-:Y:S02]  /*29f0*/  IADD3 RZ, P0, PT, R17, 0x8, RZ ;  /* 0x0000000811ff7810 */ /* 0x000fe40007f1e0ff */
[----:B------:R-:W-:Y:S02]  /*2a00*/  IADD3 R23, PT, PT, R23, 0x10, RZ ;  /* 0x0000001017177810 */ /* 0x000fe40007ffe0ff */
[----:B------:R-:W0:Y:S01]  /*2a10*/  LDC.64 R8, c[0x4][R8] ;  /* 0x0100000008087b82 */ /* 0x000e220000000a00 */
[----:B------:R-:W-:Y:S01]  /*2a20*/  IMAD.X R19, RZ, RZ, R16, P0 ;  /* 0x000000ffff137224 */ /* 0x000fe200000e0610 */
[----:B------:R-:W-:-:S02]  /*2a30*/  ISETP.NE.AND P1, PT, R23, RZ, PT ;  /* 0x000000ff1700720c */ /* 0x000fc40003f25270 */
[----:B------:R-:W-:Y:S01]  /*2a40*/  MOV R6, R2 ;  /* 0x0000000200067202 */ /* 0x000fe20000000f00 */
[----:B------:R-:W-:Y:S02]  /*2a50*/  IMAD.MOV.U32 R7, RZ, RZ, R19 ;  /* 0x000000ffff077224 */ /* 0x000fe400078e0013 */
[----:B--2---:R-:W-:Y:S01]  /*2a60*/  VIADD R18, R2, -UR4 ;  /* 0x8000000402127c36 */ /* 0x004fe20008000000 */
[----:B------:R-:W1:Y:S02]  /*2a70*/  LDCU.64 UR4, c[0x4][0x10] ;  /* 0x01000200ff0477ac */ /* 0x000e640008000a00 */
[----:B-1----:R-:W-:Y:S02]  /*2a80*/  IMAD.U32 R4, RZ, RZ, UR4 ;  /* 0x00000004ff047e24 */ /* 0x002fe4000f8e00ff */
[----:B------:R-:W-:Y:S01]  /*2a90*/  IMAD.U32 R5, RZ, RZ, UR5 ;  /* 0x00000005ff057e24 */ /* 0x000fe2000f8e00ff */
[----:B----4-:R1:W2:Y:S02]  /*2aa0*/  F2F.F64.F32 R10, R0 ;  /* 0x00000000000a7310 */ /* 0x0102a40000201800 */
[----:B-1----:R-:W-:Y:S01]  /*2ab0*/  P2R R0, PR, RZ, 0x2 ;  /* 0x00000002ff007803 */ /* 0x002fe20000000000 */
[----:B0-2---:R1:W-:Y:S06]  /*2ac0*/  STL.64 [R18], R10 ;  /* 0x0000000a12007387 */ /* 0x0053ec0000100a00 */
[----:B------:R-:W-:-:S07]  /*2ad0*/  LEPC R20, `(.L_x_69) ;  /* 0x000000001014794e */ /* 0x000fce0000000000 */
[----:B-1-3--:R-:W-:Y:S05]  /*2ae0*/  CALL.ABS.NOINC R8 ;  /* 0x0000000008007343 */ /* 0x00afea0003c00000 */
.L_x_69:
        /* <DEDUP_REMOVED lines=12> */
.L_x_70:
        /* <DEDUP_REMOVED lines=11> */
.L_x_71:
        /* <DEDUP_REMOVED lines=11> */
.L_x_72:
        /* <DEDUP_REMOVED lines=11> */
.L_x_73:
        /* <DEDUP_REMOVED lines=11> */
.L_x_74:
        /* <DEDUP_REMOVED lines=11> */
.L_x_75:
        /* <DEDUP_REMOVED lines=11> */
.L_x_76:
        /* <DEDUP_REMOVED lines=11> */
.L_x_77:
        /* <DEDUP_REMOVED lines=11> */
.L_x_78:
        /* <DEDUP_REMOVED lines=11> */
.L_x_79:
        /* <DEDUP_REMOVED lines=11> */
.L_x_80:
        /* <DEDUP_REMOVED lines=11> */
.L_x_81:
        /* <DEDUP_REMOVED lines=11> */
.L_x_82:
        /* <DEDUP_REMOVED lines=11> */
.L_x_83:
        /* <DEDUP_REMOVED lines=11> */
.L_x_84:
[----:B------:R-:W-:Y:S02]  /*3550*/  ISETP.NE.AND P6, PT, R23, RZ, PT ;  /* 0x000000ff1700720c */ /* 0x000fe40003fc5270 */
[----:B------:R-:W-:-:S05]  /*3560*/  IADD3 R28, P0, PT, R28, 0x40, RZ ;  /* 0x000000401c1c7810 */ /* 0x000fca0007f1e0ff */
[----:B------:R-:W-:-:S06]  /*3570*/  IMAD.X R29, RZ, RZ, R29, P0 ;  /* 0x000000ffff1d7224 */ /* 0x000fcc00000e061d */
[----:B------:R-:W-:Y:S05]  /*3580*/  @P6 BRA `(.L_x_85) ;  /* 0xfffffff4000c6947 */ /* 0x000fea000383ffff */
.L_x_68:
[----:B---3--:R-:W-:Y:S05]  /*3590*/  BSYNC.RECONVERGENT B6 ;  /* 0x0000000000067941 */ /* 0x008fea0003800200 */
.L_x_67:
[----:B------:R-:W-:-:S13]  /*35a0*/  ISETP.NE.AND P0, PT, R25, RZ, PT ;  /* 0x000000ff1900720c */ /* 0x000fda0003f05270 */
[----:B------:R-:W-:Y:S05]  /*35b0*/  @!P0 BRA `(.L_x_66) ;  /* 0x0000000800c88947 */ /* 0x000fea0003800000 */
[----:B------:R-:W3:Y:S01]  /*35c0*/  LDC R22, c[0x0][0x394] ;  /* 0x0000e500ff167b82 */ /* 0x000ee20000000800 */
[----:B------:R-:W-:Y:S01]  /*35d0*/  ISETP.GE.U32.AND P0, PT, R25, 0x8, PT ;  /* 0x000000081900780c */ /* 0x000fe20003f06070 */
[----:B------:R-:W-:Y:S01]  /*35e0*/  BSSY.RECONVERGENT B6, `(.L_x_86) ;  /* 0x0000061000067945 */ /* 0x000fe20003800200 */
[----:B01----:R-:W-:-:S05]  /*35f0*/  IADD3 R2, P1, PT, R17, 0x8, RZ ;  /* 0x0000000811027810 */ /* 0x003fca0007f3e0ff */
[----:B--2---:R-:W-:Y:S01]  /*3600*/  IMAD.X R18, RZ, RZ, R16, P1 ;  /* 0x000000ffff127224 */ /* 0x004fe200008e0610 */
[----:B---3--:R-:W-:-:S05]  /*3610*/  LOP3.LUT R22, R22, 0x7, RZ, 0xc0, !PT ;  /* 0x0000000716167812 */ /* 0x008fca00078ec0ff */
[----:B------:R-:W-:Y:S05]  /*3620*/  @!P0 BRA `(.L_x_87) ;  /* 0x0000000400708947 */ /* 0x000fea0003800000 */
[----:B------:R-:W0:Y:S01]  /*3630*/  LDC.64 R16, c[0x0][0x388] ;  /* 0x0000e200ff107b82 */ /* 0x000e220000000a00 */
[----:B------:R-:W-:Y:S01]  /*3640*/  MOV R19, 0x0 ;  /* 0x0000000000137802 */ /* 0x000fe20000000f00 */
[----:B------:R-:W1:Y:S01]  /*3650*/  LDCU.64 UR4, c[0x4][0x10] ;  /* 0x01000200ff0477ac */ /* 0x000e620008000a00 */
[----:B0-----:R-:W-:-:S05]  /*3660*/  IMAD.WIDE.U32 R16, R24, 0x4, R16 ;  /* 0x0000000418107825 */ /* 0x001fca00078e0010 */
[----:B------:R-:W2:Y:S01]  /*3670*/  LDG.E R0, desc[UR36][R16.64] ;  /* 0x0000002410007981 */ /* 0x000ea2000c1e1900 */
[----:B------:R0:W3:Y:S01]  /*3680*/  LDC.64 R8, c[0x4][R19] ;  /* 0x0100000013087b82 */ /* 0x0000e20000000a00 */
[----:B-1----:R-:W-:Y:S01]  /*3690*/  MOV R4, UR4 ;  /* 0x0000000400047c02 */ /* 0x002fe20008000f00 */
[----:B------:R-:W-:Y:S02]  /*36a0*/  IMAD.U32 R5, RZ, RZ, UR5 ;  /* 0x00000005ff057e24 */ /* 0x000fe4000f8e00ff */
[----:B------:R-:W-:Y:S02]  /*36b0*/  IMAD.MOV.U32 R6, RZ, RZ, R2 ;  /* 0x000000ffff067224 */ /* 0x000fe400078e0002 */
[----:B------:R-:W-:Y:S01]  /*36c0*/  IMAD.MOV.U32 R7, RZ, RZ, R18 ;  /* 0x000000ffff077224 */ /* 0x000fe200078e0012 */
[----:B--2---:R-:W1:Y:S02]  /*36d0*/  F2F.F64.F32 R10, R0 ;  /* 0x00000000000a7310 */ /* 0x004e640000201800 */
[----:B-1-3--:R0:W-:Y:S04]  /*36e0*/  STL.64 [R1+0x8], R10 ;  /* 0x0000080a01007387 */ /* 0x00a1e80000100a00 */
[----:B------:R-:W-:-:S07]  /*36f0*/  LEPC R20, `(.L_x_88) ;  /* 0x000000001014794e */ /* 0x000fce0000000000 */
[----:B0-----:R-:W-:Y:S05]  /*3700*/  CALL.ABS.NOINC R8 ;  /* 0x0000000008007343 */ /* 0x001fea0003c00000 */
.L_x_88:
[----:B------:R-:W2:Y:S01]  /*3710*/  LDG.E R0, desc[UR36][R16.64+0x4] ;  /* 0x0000042410007981 */ /* 0x000ea2000c1e1900 */
[----:B------:R0:W1:Y:S01]  /*3720*/  LDC.64 R8, c[0x4][R19] ;  /* 0x0100000013087b82 */ /* 0x0000620000000a00 */
[----:B------:R-:W3:Y:S01]  /*3730*/  LDCU.64 UR4, c[0x4][0x10] ;  /* 0x01000200ff0477ac */ /* 0x000ee20008000a00 */
[----:B------:R-:W-:Y:S01]  /*3740*/  IMAD.MOV.U32 R6, RZ, RZ, R2 ;  /* 0x000000ffff067224 */ /* 0x000fe200078e0002 */
[----:B------:R-:W-:Y:S02]  /*3750*/  MOV R7, R18 ;  /* 0x0000001200077202 */ /* 0x000fe40000000f00 */
[----:B---3--:R-:W-:Y:S01]  /*3760*/  MOV R4, UR4 ;  /* 0x0000000400047c02 */ /* 0x008fe20008000f00 */
[----:B------:R-:W-:Y:S01]  /*3770*/  IMAD.U32 R5, RZ, RZ, UR5 ;  /* 0x00000005ff057e24 */ /* 0x000fe2000f8e00ff */
[----:B--2---:R-:W2:Y:S02]  /*3780*/  F2F.F64.F32 R10, R0 ;  /* 0x00000000000a7310 */ /* 0x004ea40000201800 */
[----:B-12---:R0:W-:Y:S04]  /*3790*/  STL.64 [R1+0x8], R10 ;  /* 0x0000080a01007387 */ /* 0x0061e80000100a00 */
[----:B------:R-:W-:-:S07]  /*37a0*/  LEPC R20, `(.L_x_89) ;  /* 0x000000001014794e */ /* 0x000fce0000000000 */
[----:B0-----:R-:W-:Y:S05]  /*37b0*/  CALL.ABS.NOINC R8 ;  /* 0x0000000008007343 */ /* 0x001fea0003c00000 */
.L_x_89:
        /* <DEDUP_REMOVED lines=8> */
[----:B-12---:R0:W-:Y:S04]  /*3840*/  STL.64 [R1+0x8], R10 ;  /* 0x0000080a01007387 */ /* 0x0061e80000100a00 */
[----:B------:R-:W-:-:S07]  /*3850*/  LEPC R20, `(.L_x_90) ;  /* 0x000000001014794e */ /* 0x000fce0000000000 */
[----:B0-----:R-:W-:Y:S05]  /*3860*/  CALL.ABS.NOINC R8 ;  /* 0x0000000008007343 */ /* 0x001fea0003c00000 */
.L_x_90:
[----:B------:R-:W2:Y:S01]  /*3870*/  LDG.E R0, desc[UR36][R16.64+0xc] ;  /* 0x00000c2410007981 */ /* 0x000ea2000c1e1900 */
[----:B------:R0:W1:Y:S01]  /*3880*/  LDC.64 R8, c[0x4][R19] ;  /* 0x0100000013087b82 */ /* 0x0000620000000a00 */
[----:B------:R-:W3:Y:S01]  /*3890*/  LDCU.64 UR4, c[0x4][0x10] ;  /* 0x01000200ff0477ac */ /* 0x000ee20008000a00 */
[----:B------:R-:W-:Y:S02]  /*38a0*/  IMAD.MOV.U32 R6, RZ, RZ, R2 ;  /* 0x000000ffff067224 */ /* 0x000fe400078e0002 */
[----:B------:R-:W-:Y:S02]  /*38b0*/  IMAD.MOV.U32 R7, RZ, RZ, R18 ;  /* 0x000000ffff077224 */ /* 0x000fe400078e0012 */
[----:B---3--:R-:W-:Y:S01]  /*38c0*/  IMAD.U32 R4, RZ, RZ, UR4 ;  /* 0x00000004ff047e24 */ /* 0x008fe2000f8e00ff */
[----:B------:R-:W-:Y:S01]  /*38d0*/  MOV R5, UR5 ;  /* 0x0000000500057c02 */ /* 0x000fe20008000f00 */
[----:B--2---:R-:W2:Y:S02]  /*38e0*/  F2F.F64.F32 R10, R0 ;  /* 0x00000000000a7310 */ /* 0x004ea40000201800 */
[----:B-12---:R0:W-:Y:S04]  /*38f0*/  STL.64 [R1+0x8], R10 ;  /* 0x0000080a01007387 */ /* 0x0061e80000100a00 */
[----:B------:R-:W-:-:S07]  /*3900*/  LEPC R20, `(.L_x_91) ;  /* 0x000000001014794e */ /* 0x000fce0000000000 */
[----:B0-----:R-:W-:Y:S05]  /*3910*/  CALL.ABS.NOINC R8 ;  /* 0x0000000008007343 */ /* 0x001fea0003c00000 */
.L_x_91:
        /* <DEDUP_REMOVED lines=11> */
.L_x_92:
        /* <DEDUP_REMOVED lines=11> */
.L_x_93:
        /* <DEDUP_REMOVED lines=11> */
.L_x_94:
        /* <DEDUP_REMOVED lines=11> */
.L_x_95:
[----:B------:R-:W-:-:S07]  /*3be0*/  VIADD R24, R24, 0x8 ;  /* 0x0000000818187836 */ /* 0x000fce0000000000 */
.L_x_87:
[----:B------:R-:W-:Y:S05]  /*3bf0*/  BSYNC.RECONVERGENT B6 ;  /* 0x0000000000067941 */ /* 0x000fea0003800200 */
.L_x_86:
[----:B------:R-:W-:-:S13]  /*3c00*/  ISETP.NE.AND P0, PT, R22, RZ, PT ;  /* 0x000000ff1600720c */ /* 0x000fda0003f05270 */
[----:B------:R-:W-:Y:S05]  /*3c10*/  @!P0 BRA `(.L_x_66) ;  /* 0x0000000400308947 */ /* 0x000fea0003800000 */
[----:B------:R-:W0:Y:S01]  /*3c20*/  LDC R0, c[0x0][0x394] ;  /* 0x0000e500ff007b82 */ /* 0x000e220000000800 */
[----:B------:R-:W-:Y:S02]  /*3c30*/  ISETP.GE.U32.AND P0, PT, R22, 0x4, PT ;  /* 0x000000041600780c */ /* 0x000fe40003f06070 */
[----:B0-----:R-:W-:-:S11]  /*3c40*/  LOP3.LUT R22, R0, 0x3, RZ, 0xc0, !PT ;  /* 0x0000000300167812 */ /* 0x001fd600078ec0ff */
[----:B------:R-:W-:Y:S05]  /*3c50*/  @!P0 BRA `(.L_x_96) ;  /* 0x0000000000c08947 */ /* 0x000fea0003800000 */
[----:B------:R-:W0:Y:S01]  /*3c60*/  LDC.64 R16, c[0x0][0x388] ;  /* 0x0000e200ff107b82 */ /* 0x000e220000000a00 */
[----:B------:R-:W-:Y:S01]  /*3c70*/  MOV R19, 0x0 ;  /* 0x0000000000137802 */ /* 0x000fe20000000f00 */
[----:B------:R-:W1:Y:S01]  /*3c80*/  LDCU.64 UR4, c[0x4][0x10] ;  /* 0x01000200ff0477ac */ /* 0x000e620008000a00 */
[----:B0-----:R-:W-:-:S05]  /*3c90*/  IMAD.WIDE.U32 R16, R24, 0x4, R16 ;  /* 0x0000000418107825 */ /* 0x001fca00078e0010 */
[----:B------:R-:W2:Y:S01]  /*3ca0*/  LDG.E R0, desc[UR36][R16.64] ;  /* 0x0000002410007981 */ /* 0x000ea2000c1e1900 */
[----:B------:R0:W3:Y:S01]  /*3cb0*/  LDC.64 R8, c[0x4][R19] ;  /* 0x0100000013087b82 */ /* 0x0000e20000000a00 */
[----:B-1----:R-:W-:Y:S01]  /*3cc0*/  IMAD.U32 R4, RZ, RZ, UR4 ;  /* 0x00000004ff047e24 */ /* 0x002fe2000f8e00ff */
[----:B------:R-:W-:Y:S01]  /*3cd0*/  MOV R5, UR5 ;  /* 0x0000000500057c02 */ /* 0x000fe20008000f00 */
[----:B------:R-:W-:Y:S02]  /*3ce0*/  IMAD.MOV.U32 R6, RZ, RZ, R2 ;  /* 0x000000ffff067224 */ /* 0x000fe400078e0002 */
[----:B------:R-:W-:Y:S01]  /*3cf0*/  IMAD.MOV.U32 R7, RZ, RZ, R18 ;  /* 0x000000ffff077224 */ /* 0x000fe200078e0012 */
[----:B--2---:R-:W1:Y:S02]  /*3d00*/  F2F.F64.F32 R10, R0 ;  /* 0x00000000000a7310 */ /* 0x004e640000201800 */
[----:B-1-3--:R0:W-:Y:S04]  /*3d10*/  STL.64 [R1+0x8], R10 ;  /* 0x0000080a01007387 */ /* 0x00a1e80000100a00 */
[----:B------:R-:W-:-:S07]  /*3d20*/  LEPC R20, `(.L_x_97) ;  /* 0x000000001014794e */ /* 0x000fce0000000000 */
[----:B0-----:R-:W-:Y:S05]  /*3d30*/  CALL.ABS.NOINC R8 ;  /* 0x0000000008007343 */ /* 0x001fea0003c00000 */
.L_x_97:
        /* <DEDUP_REMOVED lines=11> */
.L_x_98:
        /* <DEDUP_REMOVED lines=11> */
.L_x_99:
        /* <DEDUP_REMOVED lines=11> */
.L_x_100:
[----:B------:R-:W-:-:S07]  /*3f50*/  IADD3 R24, PT, PT, R24, 0x4, RZ ;  /* 0x0000000418187810 */ /* 0x000fce0007ffe0ff */
.L_x_96:
[----:B------:R-:W-:-:S13]  /*3f60*/  ISETP.NE.AND P0, PT, R22, RZ, PT ;  /* 0x000000ff1600720c */ /* 0x000fda0003f05270 */
[----:B------:R-:W-:Y:S05]  /*3f70*/  @!P0 BRA `(.L_x_66) ;  /* 0x0000000000588947 */ /* 0x000fea0003800000 */
[----:B------:R-:W0:Y:S01]  /*3f80*/  LDC.64 R16, c[0x0][0x388] ;  /* 0x0000e200ff107b82 */ /* 0x000e220000000a00 */
[----:B------:R-:W-:Y:S02]  /*3f90*/  IMAD.MOV R22, RZ, RZ, -R22 ;  /* 0x000000ffff167224 */ /* 0x000fe400078e0a16 */
[----:B0-----:R-:W-:-:S07]  /*3fa0*/  IMAD.WIDE.U32 R16, R24, 0x4, R16 ;  /* 0x0000000418107825 */ /* 0x001fce00078e0010 */
.L_x_102:
[----:B------:R-:W2:Y:S01]  /*3fb0*/  LDG.E R0, desc[UR36][R16.64] ;  /* 0x0000002410007981 */ /* 0x000ea2000c1e1900 */
[----:B------:R-:W-:Y:S01]  /*3fc0*/  MOV R8, 0x0 ;  /* 0x0000000000087802 */ /* 0x000fe20000000f00 */
[----:B------:R-:W0:Y:S01]  /*3fd0*/  LDCU.64 UR4, c[0x4][0x10] ;  /* 0x01000200ff0477ac */ /* 0x000e220008000a00 */
[----:B------:R-:W-:Y:S01]  /*3fe0*/  VIADD R22, R22, 0x1 ;  /* 0x0000000116167836 */ /* 0x000fe20000000000 */
[----:B------:R-:W-:Y:S01]  /*3ff0*/  MOV R7, R18 ;  /* 0x0000001200077202 */ /* 0x000fe20000000f00 */
[----:B------:R-:W-:Y:S02]  /*4000*/  IMAD.MOV.U32 R6, RZ, RZ, R2 ;  /* 0x000000ffff067224 */ /* 0x000fe400078e0002 */
[----:B------:R-:W1:Y:S01]  /*4010*/  LDC.64 R8, c[0x4][R8] ;  /* 0x0100000008087b82 */ /* 0x000e620000000a00 */
[----:B------:R-:W-:Y:S02]  /*4020*/  ISETP.NE.AND P0, PT, R22, RZ, PT ;  /* 0x000000ff1600720c */ /* 0x000fe40003f05270 */
[----:B0-----:R-:W-:Y:S01]  /*4030*/  MOV R4, UR4 ;  /* 0x0000000400047c02 */ /* 0x001fe20008000f00 */
[----:B------:R-:W-:Y:S01]  /*4040*/  IMAD.U32 R5, RZ, RZ, UR5 ;  /* 0x00000005ff057e24 */ /* 0x000fe2000f8e00ff */
[----:B--2---:R0:W2:Y:S02]  /*4050*/  F2F.F64.F32 R10, R0 ;  /* 0x00000000000a7310 */ /* 0x0040a40000201800 */
[----:B0-----:R-:W-:Y:S01]  /*4060*/  P2R R0, PR, RZ, 0x1 ;  /* 0x00000001ff007803 */ /* 0x001fe20000000000 */
[----:B-12---:R0:W-:Y:S06]  /*4070*/  STL.64 [R1+0x8], R10 ;  /* 0x0000080a01007387 */ /* 0x0061ec0000100a00 */
[----:B------:R-:W-:-:S07]  /*4080*/  LEPC R20, `(.L_x_101) ;  /* 0x000000001014794e */ /* 0x000fce0000000000 */
[----:B0-----:R-:W-:Y:S05]  /*4090*/  CALL.ABS.NOINC R8 ;  /* 0x0000000008007343 */ /* 0x001fea0003c00000 */
.L_x_101:
[----:B------:R-:W-:Y:S02]  /*40a0*/  ISETP.NE.AND P6, PT, R22, RZ, PT ;  /* 0x000000ff1600720c */ /* 0x000fe40003fc5270 */
[----:B------:R-:W-:-:S05]  /*40b0*/  IADD3 R16, P0, PT, R16, 0x4, RZ ;  /* 0x0000000410107810 */ /* 0x000fca0007f1e0ff */
[----:B------:R-:W-:-:S06]  /*40c0*/  IMAD.X R17, RZ, RZ, R17, P0 ;  /* 0x000000ffff117224 */ /* 0x000fcc00000e0611 */
[----:B------:R-:W-:Y:S05]  /*40d0*/  @P6 BRA `(.L_x_102) ;  /* 0xfffffffc00b46947 */ /* 0x000fea000383ffff */
.L_x_66:
[----:B---3--:R-:W-:Y:S05]  /*40e0*/  BSYNC.RECONVERGENT B7 ;  /* 0x0000000000077941 */ /* 0x008fea0003800200 */
.L_x_65:
[----:B------:R-:W-:Y:S01]  /*40f0*/  MOV R0, 0x0 ;  /* 0x0000000000007802 */ /* 0x000fe20000000f00 */
[----:B------:R-:W3:Y:S01]  /*4100*/  LDCU.64 UR4, c[0x4][0x18] ;  /* 0x01000300ff0477ac */ /* 0x000ee20008000a00 */
[----:B------:R-:W-:Y:S02]  /*4110*/  CS2R R6, SRZ ;  /* 0x0000000000067805 */ /* 0x000fe4000001ff00 */
[----:B012---:R0:W1:Y:S01]  /*4120*/  LDC.64 R2, c[0x4][R0] ;  /* 0x0100000000027b82 */ /* 0x0070620000000a00 */
[----:B---3--:R-:W-:Y:S01]  /*4130*/  IMAD.U32 R4, RZ, RZ, UR4 ;  /* 0x00000004ff047e24 */ /* 0x008fe2000f8e00ff */
[----:B0-----:R-:W-:-:S07]  /*4140*/  MOV R5, UR5 ;  /* 0x0000000500057c02 */ /* 0x001fce0008000f00 */
[----:B------:R-:W-:-:S07]  /*4150*/  LEPC R20, `(.L_x_64) ;  /* 0x000000001014794e */ /* 0x000fce0000000000 */
[----:B-1----:R-:W-:Y:S05]  /*4160*/  CALL.ABS.NOINC R2 ;  /* 0x0000000002007343 */ /* 0x002fea0003c00000 */
.L_x_64:
[----:B---3--:R-:W-:Y:S05]  /*4170*/  BSYNC.RECONVERGENT B8 ;  /* 0x0000000000087941 */ /* 0x008fea0003800200 */
.L_x_63:
[----:B-1----:R-:W1:Y:S08]  /*4180*/  LDC R9, c[0x0][0x394] ;  /* 0x0000e500ff097b82 */ /* 0x002e700000000800 */
[----:B------:R-:W3:Y:S01]  /*4190*/  LDC.64 R4, c[0x0][0x388] ;  /* 0x0000e200ff047b82 */ /* 0x000ee20000000a00 */
[----:B-1----:R-:W-:-:S13]  /*41a0*/  ISETP.GE.AND P0, PT, R26, R9, PT ;  /* 0x000000091a00720c */ /* 0x002fda0003f06270 */
[----:B---3--:R-:W-:Y:S05]  /*41b0*/  @P0 BRA `(.L_x_103) ;  /* 0x0000000000240947 */ /* 0x008fea0003800000 */
.L_x_104:
[----:B012---:R-:W-:-:S05]  /*41c0*/  IMAD.WIDE R2, R26, 0x4, R4 ;  /* 0x000000041a027825 */ /* 0x007fca00078e0204 */
[----:B------:R-:W2:Y:S01]  /*41d0*/  LDG.E R0, desc[UR36][R2.64] ;  /* 0x0000002402007981 */ /* 0x000ea2000c1e1900 */
[----:B------:R-:W-:Y:S01]  /*41e0*/  VIADD R26, R26, UR38 ;  /* 0x000000261a1a7c36 */ /* 0x000fe20008000000 */
[C---:B--2---:R-:W-:Y:S02]  /*41f0*/  ISETP.GE.AND P0, PT, R0.reuse, RZ, PT ;  /* 0x000000ff0000720c */ /* 0x044fe40003f06270 */
[----:B------:R-:W-:-:S11]  /*4200*/  LOP3.LUT R7, R0, 0x7fffffff, RZ, 0xc0, !PT ;  /* 0x7fffffff00077812 */ /* 0x000fd600078ec0ff */
[----:B------:R-:W-:Y:S02]  /*4210*/  @P0 LOP3.LUT R7, RZ, R0, RZ, 0x33, !PT ;  /* 0x00000000ff070212 */ /* 0x000fe400078e33ff */
[----:B------:R-:W-:-:S03]  /*4220*/  ISETP.GE.AND P0, PT, R26, R9, PT ;  /* 0x000000091a00720c */ /* 0x000fc60003f06270 */
[----:B------:R1:W-:Y:S10]  /*4230*/  STG.E desc[UR36][R2.64], R7 ;  /* 0x0000000702007986 */ /* 0x0003f4000c101924 */
[----:B------:R-:W-:Y:S05]  /*4240*/  @!P0 BRA `(.L_x_104) ;  /* 0xfffffffc00dc8947 */ /* 0x000fea000383ffff */
.L_x_103:
[----:B------:R-:W-:Y:S05]  /*4250*/  WARPSYNC.ALL ;  /* 0x0000000000007948 */ /* 0x000fea0003800000 */
[----:B------:R-:W-:Y:S06]  /*4260*/  BAR.SYNC.DEFER_BLOCKING 0x0 ;  /* 0x0000000000007b1d */ /* 0x000fec0000010000 */
[----:B------:R-:W-:Y:S05]  /*4270*/  EXIT ;  /* 0x000000000000794d */ /* 0x000fea0003800000 */
        .weak           $__internal_0_$__cuda_sm3x_div_rn_noftz_f32_slowpath
        .type           $__internal_0_$__cuda_sm3x_div_rn_noftz_f32_slowpath,@function
        .size           $__internal_0_$__cuda_sm3x_div_rn_noftz_f32_slowpath,(.L_x_114 - $__internal_0_$__cuda_sm3x_div_rn_noftz_f32_slowpath)
$__internal_0_$__cuda_sm3x_div_rn_noftz_f32_slowpath:
[--C-:B------:R-:W-:Y:S01]  /*4280*/  SHF.R.U32.HI R5, RZ, 0x17, R3.reuse ;  /* 0x00000017ff057819 */ /* 0x100fe20000011603 */
[--C-:B------:R-:W-:Y:S01]  /*4290*/  IMAD.MOV.U32 R7, RZ, RZ, R0.reuse ;  /* 0x000000ffff077224 */ /* 0x100fe200078e0000 */
[----:B------:R-:W-:Y:S01]  /*42a0*/  SHF.R.U32.HI R4, RZ, 0x17, R0 ;  /* 0x00000017ff047819 */ /* 0x000fe20000011600 */
[----:B------:R-:W-:Y:S01]  /*42b0*/  IMAD.MOV.U32 R8, RZ, RZ, R3 ;  /* 0x000000ffff087224 */ /* 0x000fe200078e0003 */
[----:B------:R-:W-:Y:S02]  /*42c0*/  LOP3.LUT R5, R5, 0xff, RZ, 0xc0, !PT ;  /* 0x000000ff05057812 */ /* 0x000fe400078ec0ff */
[----:B------:R-:W-:-:S03]  /*42d0*/  LOP3.LUT R6, R4, 0xff, RZ, 0xc0, !PT ;  /* 0x000000ff04067812 */ /* 0x000fc600078ec0ff */
[----:B------:R-:W-:Y:S01]  /*42e0*/  VIADD R10, R5, 0xffffffff ;  /* 0xffffffff050a7836 */ /* 0x000fe20000000000 */
[----:B------:R-:W-:-:S04]  /*42f0*/  IADD3 R9, PT, PT, R6, -0x1, RZ ;  /* 0xffffffff06097810 */ /* 0x000fc80007ffe0ff */
[----:B------:R-:W-:-:S04]  /*4300*/  ISETP.GT.U32.AND P0, PT, R10, 0xfd, PT ;  /* 0x000000fd0a00780c */ /* 0x000fc80003f04070 */
[----:B------:R-:W-:-:S13]  /*4310*/  ISETP.GT.U32.OR P0, PT, R9, 0xfd, P0 ;  /* 0x000000fd0900780c */ /* 0x000fda0000704470 */
[----:B------:R-:W-:Y:S01]  /*4320*/  @!P0 MOV R4, RZ ;  /* 0x000000ff00048202 */ /* 0x000fe20000000f00 */
[----:B------:R-:W-:Y:S06]  /*4330*/  @!P0 BRA `(.L_x_105) ;  /* 0x00000000005c8947 */ /* 0x000fec0003800000 */
[----:B------:R-:W-:Y:S02]  /*4340*/  FSETP.GTU.FTZ.AND P0, PT, |R0|, +INF , PT ;  /* 0x7f8000000000780b */ /* 0x000fe40003f1c200 */
[----:B------:R-:W-:-:S04]  /*4350*/  FSETP.GTU.FTZ.AND P1, PT, |R3|, +INF , PT ;  /* 0x7f8000000300780b */ /* 0x000fc80003f3c200 */
[----:B------:R-:W-:-:S13]  /*4360*/  PLOP3.LUT P0, PT, P0, P1, PT, 0xf8, 0x8f ;  /* 0x00000000008f781c */ /* 0x000fda0000703f70 */
[----:B------:R-:W-:Y:S05]  /*4370*/  @P0 BRA `(.L_x_106) ;  /* 0x0000000400440947 */ /* 0x000fea0003800000 */
[----:B------:R-:W-:-:S13]  /*4380*/  LOP3.LUT P0, RZ, R8, 0x7fffffff, R7, 0xc8, !PT ;  /* 0x7fffffff08ff7812 */ /* 0x000fda000780c807 */
[----:B------:R-:W-:Y:S05]  /*4390*/  @!P0 BRA `(.L_x_107) ;  /* 0x0000000400348947 */ /* 0x000fea0003800000 */
[C---:B------:R-:W-:Y:S02]  /*43a0*/  FSETP.NEU.FTZ.AND P2, PT, |R0|.reuse, +INF , PT ;  /* 0x7f8000000000780b */ /* 0x040fe40003f5d200 */
[----:B------:R-:W-:Y:S02]  /*43b0*/  FSETP.NEU.FTZ.AND P1, PT, |R3|, +INF , PT ;  /* 0x7f8000000300780b */ /* 0x000fe40003f3d200 */
[----:B------:R-:W-:-:S11]  /*43c0*/  FSETP.NEU.FTZ.AND P0, PT, |R0|, +INF , PT ;  /* 0x7f8000000000780b */ /* 0x000fd60003f1d200 */
[----:B------:R-:W-:Y:S05]  /*43d0*/  @!P1 BRA !P2, `(.L_x_107) ;  /* 0x0000000400249947 */ /* 0x000fea0005000000 */
[----:B------:R-:W-:-:S04]  /*43e0*/  LOP3.LUT P2, RZ, R7, 0x7fffffff, RZ, 0xc0, !PT ;  /* 0x7fffffff07ff7812 */ /* 0x000fc8000784c0ff */
[----:B------:R-:W-:-:S13]  /*43f0*/  PLOP3.LUT P1, PT, P1, P2, PT, 0x2f, 0xf2 ;  /* 0x0000000000f2781c */ /* 0x000fda0000f24577 */
[----:B------:R-:W-:Y:S05]  /*4400*/  @P1 BRA `(.L_x_108) ;  /* 0x0000000400101947 */ /* 0x000fea0003800000 */
[----:B------:R-:W-:-:S04]  /*4410*/  LOP3.LUT P1, RZ, R8, 0x7fffffff, RZ, 0xc0, !PT ;  /* 0x7fffffff08ff7812 */ /* 0x000fc8000782c0ff */
[----:B------:R-:W-:-:S13]  /*4420*/  PLOP3.LUT P0, PT, P0, P1, PT, 0x2f, 0xf2 ;  /* 0x0000000000f2781c */ /* 0x000fda0000702577 */
[----:B------:R-:W-:Y:S05]  /*4430*/  @P0 BRA `(.L_x_109) ;  /* 0x0000000000f80947 */ /* 0x000fea0003800000 */
[----:B------:R-:W-:Y:S02]  /*4440*/  ISETP.GE.AND P0, PT, R9, RZ, PT ;  /* 0x000000ff0900720c */ /* 0x000fe40003f06270 */
[----:B------:R-:W-:-:S11]  /*4450*/  ISETP.GE.AND P1, PT, R10, RZ, PT ;  /* 0x000000ff0a00720c */ /* 0x000fd60003f26270 */
[----:B------:R-:W-:Y:S02]  /*4460*/  @P0 IMAD.MOV.U32 R4, RZ, RZ, RZ ;  /* 0x000000ffff040224 */ /* 0x000fe400078e00ff */
[----:B------:R-:W-:Y:S01]  /*4470*/  @!P0 FFMA R7, R0, 1.84467440737095516160e+19, RZ ;  /* 0x5f80000000078823 */ /* 0x000fe200000000ff */
[----:B------:R-:W-:Y:S02]  /*4480*/  @!P0 IMAD.MOV.U32 R4, RZ, RZ, -0x40 ;  /* 0xffffffc0ff048424 */ /* 0x000fe400078e00ff */
[----:B------:R-:W-:-:S03]  /*4490*/  @!P1 FFMA R8, R3, 1.84467440737095516160e+19, RZ ;  /* 0x5f80000003089823 */ /* 0x000fc600000000ff */
[----:B------:R-:W-:-:S07]  /*44a0*/  @!P1 IADD3 R4, PT, PT, R4, 0x40, RZ ;  /* 0x0000004004049810 */ /* 0x000fce0007ffe0ff */
.L_x_105:
[----:B------:R-:W-:Y:S01]  /*44b0*/  LEA R3, R5, 0xc0800000, 0x17 ;  /* 0xc080000005037811 */ /* 0x000fe200078eb8ff */
[----:B------:R-:W-:-:S04]  /*44c0*/  VIADD R6, R6, 0xffffff81 ;  /* 0xffffff8106067836 */ /* 0x000fc80000000000 */
[----:B------:R-:W-:Y:S01]  /*44d0*/  IMAD.IADD R3, R8, 0x1, -R3 ;  /* 0x0000000108037824 */ /* 0x000fe200078e0a03 */
[C---:B------:R-:W-:Y:S01]  /*44e0*/  IADD3 R5, PT, PT, R6.reuse, 0x7f, -R5 ;  /* 0x0000007f06057810 */ /* 0x040fe20007ffe805 */
[----:B------:R-:W-:Y:S02]  /*44f0*/  IMAD R0, R6, -0x800000, R7 ;  /* 0xff80000006007824 */ /* 0x000fe400078e0207 */
[----:B------:R-:W0:Y:S01]  /*4500*/  MUFU.RCP R8, R3 ;  /* 0x0000000300087308 */ /* 0x000e220000001000 */
[----:B------:R-:W-:Y:S01]  /*4510*/  FADD.FTZ R9, -R3, -RZ ;  /* 0x800000ff03097221 */ /* 0x000fe20000010100 */
[----:B------:R-:W-:-:S03]  /*4520*/  IADD3 R5, PT, PT, R5, R4, RZ ;  /* 0x0000000405057210 */ /* 0x000fc60007ffe0ff */
[----:B0-----:R-:W-:-:S04]  /*4530*/  FFMA R11, R8, R9, 1 ;  /* 0x3f800000080b7423 */ /* 0x001fc80000000009 */
[----:B------:R-:W-:-:S04]  /*4540*/  FFMA R10, R8, R11, R8 ;  /* 0x0000000b080a7223 */ /* 0x000fc80000000008 */
[----:B------:R-:W-:-:S04]  /*4550*/  FFMA R7, R0, R10, RZ ;  /* 0x0000000a00077223 */ /* 0x000fc800000000ff */
[----:B------:R-:W-:-:S04]  /*4560*/  FFMA R8, R9, R7, R0 ;  /* 0x0000000709087223 */ /* 0x000fc80000000000 */
[----:B------:R-:W-:-:S04]  /*4570*/  FFMA R7, R10, R8, R7 ;  /* 0x000000080a077223 */ /* 0x000fc80000000007 */
[----:B------:R-:W-:-:S04]  /*4580*/  FFMA R8, R9, R7, R0 ;  /* 0x0000000709087223 */ /* 0x000fc80000000000 */
[----:B------:R-:W-:-:S05]  /*4590*/  FFMA R0, R10, R8, R7 ;  /* 0x000000080a007223 */ /* 0x000fca0000000007 */
[----:B------:R-:W-:-:S04]  /*45a0*/  SHF.R.U32.HI R3, RZ, 0x17, R0 ;  /* 0x00000017ff037819 */ /* 0x000fc80000011600 */
[----:B------:R-:W-:-:S05]  /*45b0*/  LOP3.LUT R3, R3, 0xff, RZ, 0xc0, !PT ;  /* 0x000000ff03037812 */ /* 0x000fca00078ec0ff */
[----:B------:R-:W-:-:S04]  /*45c0*/  IMAD.IADD R9, R3, 0x1, R5 ;  /* 0x0000000103097824 */ /* 0x000fc800078e0205 */
[----:B------:R-:W-:-:S05]  /*45d0*/  VIADD R3, R9, 0xffffffff ;  /* 0xffffffff09037836 */ /* 0x000fca0000000000 */
[----:B------:R-:W-:-:S13]  /*45e0*/  ISETP.GE.U32.AND P0, PT, R3, 0xfe, PT ;  /* 0x000000fe0300780c */ /* 0x000fda0003f06070 */
[----:B------:R-:W-:Y:S05]  /*45f0*/  @!P0 BRA `(.L_x_110) ;  /* 0x0000000000808947 */ /* 0x000fea0003800000 */
[----:B------:R-:W-:-:S13]  /*4600*/  ISETP.GT.AND P0, PT, R9, 0xfe, PT ;  /* 0x000000fe0900780c */ /* 0x000fda0003f04270 */
[----:B------:R-:W-:Y:S05]  /*4610*/  @P0 BRA `(.L_x_111) ;  /* 0x00000000006c0947 */ /* 0x000fea0003800000 */
[----:B------:R-:W-:-:S13]  /*4620*/  ISETP.GE.AND P0, PT, R9, 0x1, PT ;  /* 0x000000010900780c */ /* 0x000fda0003f06270 */
[----:B------:R-:W-:Y:S05]  /*4630*/  @P0 BRA `(.L_x_112) ;  /* 0x0000000000980947 */ /* 0x000fea0003800000 */
[----:B------:R-:W-:Y:S02]  /*4640*/  ISETP.GE.AND P0, PT, R9, -0x18, PT ;  /* 0xffffffe80900780c */ /* 0x000fe40003f06270 */
[----:B------:R-:W-:-:S11]  /*4650*/  LOP3.LUT R0, R0, 0x80000000, RZ, 0xc0, !PT ;  /* 0x8000000000007812 */ /* 0x000fd600078ec0ff */
[----:B------:R-:W-:Y:S05]  /*4660*/  @!P0 BRA `(.L_x_112) ;  /* 0x00000000008c8947 */ /* 0x000fea0003800000 */
[CCC-:B------:R-:W-:Y:S01]  /*4670*/  FFMA.RZ R3, R10.reuse, R8.reuse, R7.reuse ;  /* 0x000000080a037223 */ /* 0x1c0fe2000000c007 */
[C---:B------:R-:W-:Y:S01]  /*4680*/  IADD3 R6, PT, PT, R9.reuse, 0x20, RZ ;  /* 0x0000002009067810 */ /* 0x040fe20007ffe0ff */
[CCC-:B------:R-:W-:Y:S01]  /*4690*/  FFMA.RM R4, R10.reuse, R8.reuse, R7.reuse ;  /* 0x000000080a047223 */ /* 0x1c0fe20000004007 */
[----:B------:R-:W-:Y:S02]  /*46a0*/  ISETP.NE.AND P2, PT, R9, RZ, PT ;  /* 0x000000ff0900720c */ /* 0x000fe40003f45270 */
[----:B------:R-:W-:Y:S01]  /*46b0*/  LOP3.LUT R5, R3, 0x7fffff, RZ, 0xc0, !PT ;  /* 0x007fffff03057812 */ /* 0x000fe200078ec0ff */
[----:B------:R-:W-:Y:S01]  /*46c0*/  FFMA.RP R3, R10, R8, R7 ;  /* 0x000000080a037223 */ /* 0x000fe20000008007 */
[----:B------:R-:W-:Y:S01]  /*46d0*/  IMAD.MOV R7, RZ, RZ, -R9 ;  /* 0x000000ffff077224 */ /* 0x000fe200078e0a09 */
[----:B------:R-:W-:Y:S02]  /*46e0*/  ISETP.NE.AND P1, PT, R9, RZ, PT ;  /* 0x000000ff0900720c */ /* 0x000fe40003f25270 */
[----:B------:R-:W-:-:S02]  /*46f0*/  LOP3.LUT R5, R5, 0x800000, RZ, 0xfc, !PT ;  /* 0x0080000005057812 */ /* 0x000fc400078efcff */
[----:B------:R-:W-:Y:S02]  /*4700*/  FSETP.NEU.FTZ.AND P0, PT, R3, R4, PT ;  /* 0x000000040300720b */ /* 0x000fe40003f1d000 */
[----:B------:R-:W-:Y:S02]  /*4710*/  SHF.L.U32 R6, R5, R6, RZ ;  /* 0x0000000605067219 */ /* 0x000fe400000006ff */
[----:B------:R-:W-:Y:S02]  /*4720*/  SEL R4, R7, RZ, P2 ;  /* 0x000000ff07047207 */ /* 0x000fe40001000000 */
[----:B------:R-:W-:Y:S02]  /*4730*/  ISETP.NE.AND P1, PT, R6, RZ, P1 ;  /* 0x000000ff0600720c */ /* 0x000fe40000f25270 */
[----:B------:R-:W-:Y:S02]  /*4740*/  SHF.R.U32.HI R4, RZ, R4, R5 ;  /* 0x00000004ff047219 */ /* 0x000fe40000011605 */
[----:B------:R-:W-:-:S02]  /*4750*/  PLOP3.LUT P0, PT, P0, P1, PT, 0xf8, 0x8f ;  /* 0x00000000008f781c */ /* 0x000fc40000703f70 */
[----:B------:R-:W-:Y:S02]  /*4760*/  SHF.R.U32.HI R6, RZ, 0x1, R4 ;  /* 0x00000001ff067819 */ /* 0x000fe40000011604 */
[----:B------:R-:W-:-:S04]  /*4770*/  SEL R3, RZ, 0x1, !P0 ;  /* 0x00000001ff037807 */ /* 0x000fc80004000000 */
[----:B------:R-:W-:-:S04]  /*4780*/  LOP3.LUT R3, R3, 0x1, R6, 0xf8, !PT ;  /* 0x0000000103037812 */ /* 0x000fc800078ef806 */
[----:B------:R-:W-:-:S05]  /*4790*/  LOP3.LUT R3, R3, R4, RZ, 0xc0, !PT ;  /* 0x0000000403037212 */ /* 0x000fca00078ec0ff */
[----:B------:R-:W-:-:S05]  /*47a0*/  IMAD.IADD R3, R6, 0x1, R3 ;  /* 0x0000000106037824 */ /* 0x000fca00078e0203 */
[----:B------:R-:W-:Y:S01]  /*47b0*/  LOP3.LUT R0, R3, R0, RZ, 0xfc, !PT ;  /* 0x0000000003007212 */ /* 0x000fe200078efcff */
[----:B------:R-:W-:Y:S06]  /*47c0*/  BRA `(.L_x_112) ;  /* 0x0000000000347947 */ /* 0x000fec0003800000 */
.L_x_111:
[----:B------:R-:W-:-:S04]  /*47d0*/  LOP3.LUT R0, R0, 0x80000000, RZ, 0xc0, !PT ;  /* 0x8000000000007812 */ /* 0x000fc800078ec0ff */
[----:B------:R-:W-:Y:S01]  /*47e0*/  LOP3.LUT R0, R0, 0x7f800000, RZ, 0xfc, !PT ;  /* 0x7f80000000007812 */ /* 0x000fe200078efcff */
[----:B------:R-:W-:Y:S06]  /*47f0*/  BRA `(.L_x_112) ;  /* 0x0000000000287947 */ /* 0x000fec0003800000 */
.L_x_110:
[----:B------:R-:W-:Y:S01]  /*4800*/  LEA R0, R5, R0, 0x17 ;  /* 0x0000000005007211 */ /* 0x000fe200078eb8ff */
[----:B------:R-:W-:Y:S06]  /*4810*/  BRA `(.L_x_112) ;  /* 0x0000000000207947 */ /* 0x000fec0003800000 */
.L_x_109:
[----:B------:R-:W-:-:S04]  /*4820*/  LOP3.LUT R0, R8, 0x80000000, R7, 0x48, !PT ;  /* 0x8000000008007812 */ /* 0x000fc800078e4807 */
[----:B------:R-:W-:Y:S01]  /*4830*/  LOP3.LUT R0, R0, 0x7f800000, RZ, 0xfc, !PT ;  /* 0x7f80000000007812 */ /* 0x000fe200078efcff */
[----:B------:R-:W-:Y:S06]  /*4840*/  BRA `(.L_x_112) ;  /* 0x0000000000147947 */ /* 0x000fec0003800000 */
.L_x_108:
[----:B------:R-:W-:Y:S01]  /*4850*/  LOP3.LUT R0, R8, 0x80000000, R7, 0x48, !PT ;  /* 0x8000000008007812 */ /* 0x000fe200078e4807 */
[----:B------:R-:W-:Y:S06]  /*4860*/  BRA `(.L_x_112) ;  /* 0x00000000000c7947 */ /* 0x000fec0003800000 */
.L_x_107:
[----:B------:R-:W0:Y:S01]  /*4870*/  MUFU.RSQ R0, -QNAN ;  /* 0xffc0000000007908 */ /* 0x000e220000001400 */
[----:B------:R-:W-:Y:S05]  /*4880*/  BRA `(.L_x_112) ;  /* 0x0000000000047947 */ /* 0x000fea0003800000 */
.L_x_106:
[----:B------:R-:W-:-:S07]  /*4890*/  FADD.FTZ R0, R0, R3 ;  /* 0x0000000300007221 */ /* 0x000fce0000010000 */
.L_x_112:
[----:B------:R-:W-:-:S04]  /*48a0*/  IMAD.MOV.U32 R3, RZ, RZ, 0x0 ;  /* 0x00000000ff037424 */ /* 0x000fc800078e00ff */
[----:B0-----:R-:W-:Y:S05]  /*48b0*/  RET.REL.NODEC R2 `(_Z14GPU_radix_sortPfS_ii) ;  /* 0xffffffb402d07950 */ /* 0x001fea0003c3ffff */
.L_x_113:
[----:B------:R-:W-:-:S00]  /*48c0*/  BRA `(.L_x_113) ;  /* 0xfffffffc00fc7947 */ /* 0x000fc0000383ffff */
[----:B------:R-:W-:-:S00]  /*48d0*/  NOP ;  /* 0x0000000000007918 */ /* 0x000fc00000000000 */
        /* <DEDUP_REMOVED lines=10> */
.L_x_114:


//--------------------- .nv.global.init           --------------------------
	.section	.nv.global.init,"aw",@progbits
.nv.global.init:
	.type		$str$2,@object
	.size		$str$2,($str - $str$2)
$str$2:
        /*0000*/ 	.byte	0x0a, 0x0a, 0x0a, 0x00
	.type		$str,@object
	.size		$str,($str$1 - $str)
$str:
        /*0004*/ 	.byte	0x25, 0x66, 0x0a, 0x00
	.type		$str$1,@object
	.size		$str$1,(.L_1 - $str$1)
$str$1:
        /*0008*/ 	.byte	0x25, 0x66, 0x20, 0x00
.L_1:


//--------------------- .nv.shared._Z14GPU_radix_sortPfS_ii --------------------------
	.section	.nv.shared._Z14GPU_radix_sortPfS_ii,"aw",@nobits
	.sectionflags	@""
	.align	4
.nv.shared._Z14GPU_radix_sortPfS_ii:
	.zero		4096


//--------------------- .nv.shared.reserved.0     --------------------------
	.section	.nv.shared.reserved.0,"aw",@nobits
	.weak		__nv_reservedSMEM_offset_0_alias
	.size		__nv_reservedSMEM_offset_0_alias, 0, 64
	.other		__nv_reservedSMEM_offset_0_alias,@"STO_CUDA_RESERVED_SHARED STV_DEFAULT"
__nv_reservedSMEM_offset_0_alias:
	.zero		0
	.zero		64


//--------------------- .nv.constant0._Z14GPU_radix_sortPfS_ii --------------------------
	.section	.nv.constant0._Z14GPU_radix_sortPfS_ii,"a",@progbits
	.sectionflags	@""
	.align	4
.nv.constant0._Z14GPU_radix_sortPfS_ii:
	.zero		920


//--------------------- SYMBOLS --------------------------

	.type		.nv.reservedSmem.offset0,@object
	.size		.nv.reservedSmem.offset0,0x4
	.type		.nv.reservedSmem.cap,@object
	.size		.nv.reservedSmem.cap,0x4
	.type		vprintf,@function
